	.target	sm_90a

	.elftype	@"ET_EXEC"


//--------------------- .note.nv.tkinfo           --------------------------
	.section	.note.nv.tkinfo,"",@"SHT_NOTE"
	.sectionflags	@"SHF_NOTE_NV_TKINFO"
	.tkinfo
        /*0018*/ 	.word	0x00000002
        /*0030*/ 	.string	""
        /*0030*/ 	.string	"ptxas"
        /*0030*/ 	.string	"Cuda compilation tools, release 13.0, V13.0.88"
        /*0030*/ 	.string	"Build cuda_13.0.r13.0/compiler.36424714_0"
        /*0030*/ 	.string	"-arch sm_90a -m 64 "



//--------------------- .note.nv.cuinfo           --------------------------
	.section	.note.nv.cuinfo,"",@"SHT_NOTE"
	.sectionflags	@"SHF_NOTE_NV_CUINFO"
        /*0018*/ 	.short	0x0002
        /*001a*/ 	.short	0x005a
        /*001c*/ 	.short	0x0082
	.zero		2


//--------------------- .nv.info                  --------------------------
	.section	.nv.info,"",@"SHT_CUDA_INFO"
	.align	4


	//----- nvinfo : EIATTR_REGCOUNT
	.align		4
        /*0000*/ 	.byte	0x04, 0x2f
        /*0002*/ 	.short	(.L_15 - .L_14)
	.align		4
.L_14:
        /*0004*/ 	.word	index@(_ZN7cutlass13device_kernelINS_4gemm6kernel13GemmUniversalIN4cute5tupleIJiiiiEEENS1_10collective13CollectiveMmaINS1_34MainloopSm90TmaGmmaWarpSpecializedILi30ENS5_IJNS4_1CILi2EEENSA_ILi1EEESC_EEENS1_32KernelTmaWarpSpecializedPingpongEEENS5_IJNSA_ILi64EEENSA_ILi176EEENSA_ILi16EEEEEENS_10bfloat16_tENS5_IJlSC_lEEESK_SL_NS4_8TiledMMAINS4_8MMA_AtomIJNS4_4SM904GMMA27MMA_64x16x16_F32BF16BF16_SSILNSP_5MajorE0ELSR_0ELNSP_7ScaleInE1ELSS_1EEEEEENS4_6LayoutINS5_IJSC_SC_SC_EEENS5_IJNSA_ILi0EEESX_SX_EEEEENS5_IJNS4_10UnderscoreES10_S10_EEEEENS4_13SM90_TMA_LOADENS4_14ComposedLayoutINS4_7SwizzleILi1ELi4ELi3EEENS4_18smem_ptr_flag_bitsILi16EEENSV_INS5_IJNSA_ILi8EEESI_EEENS5_IJSI_SC_EEEEEEEvNS4_8identityENS4_23SM90_TMA_LOAD_MULTICASTES1D_vS1E_EENS_8epilogue10collective6detail29Sm90TmaWarpSpecializedAdapterINS1I_15DefaultEpilogueISK_SL_SL_NS1H_6thread17LinearCombinationISK_Li1EffLNS1M_9ScaleType4KindE0ELNS_15FloatRoundStyleE2ESK_EENS1_15EpilogueDefaultEEEEEvvEEEEvNT_6ParamsE)
        /*0008*/ 	.word	0x000000a8


	//----- nvinfo : EIATTR_FRAME_SIZE
	.align		4
.L_15:
        /*000c*/ 	.byte	0x04, 0x11
        /*000e*/ 	.short	(.L_17 - .L_16)
	.align		4
.L_16:
        /*0010*/ 	.word	index@(_ZN7cutlass13device_kernelINS_4gemm6kernel13GemmUniversalIN4cute5tupleIJiiiiEEENS1_10collective13CollectiveMmaINS1_34MainloopSm90TmaGmmaWarpSpecializedILi30ENS5_IJNS4_1CILi2EEENSA_ILi1EEESC_EEENS1_32KernelTmaWarpSpecializedPingpongEEENS5_IJNSA_ILi64EEENSA_ILi176EEENSA_ILi16EEEEEENS_10bfloat16_tENS5_IJlSC_lEEESK_SL_NS4_8TiledMMAINS4_8MMA_AtomIJNS4_4SM904GMMA27MMA_64x16x16_F32BF16BF16_SSILNSP_5MajorE0ELSR_0ELNSP_7ScaleInE1ELSS_1EEEEEENS4_6LayoutINS5_IJSC_SC_SC_EEENS5_IJNSA_ILi0EEESX_SX_EEEEENS5_IJNS4_10UnderscoreES10_S10_EEEEENS4_13SM90_TMA_LOADENS4_14ComposedLayoutINS4_7SwizzleILi1ELi4ELi3EEENS4_18smem_ptr_flag_bitsILi16EEENSV_INS5_IJNSA_ILi8EEESI_EEENS5_IJSI_SC_EEEEEEEvNS4_8identityENS4_23SM90_TMA_LOAD_MULTICASTES1D_vS1E_EENS_8epilogue10collective6detail29Sm90TmaWarpSpecializedAdapterINS1I_15DefaultEpilogueISK_SL_SL_NS1H_6thread17LinearCombinationISK_Li1EffLNS1M_9ScaleType4KindE0ELNS_15FloatRoundStyleE2ESK_EENS1_15EpilogueDefaultEEEEEvvEEEEvNT_6ParamsE)
        /*0014*/ 	.word	0x00000008


	//----- nvinfo : EIATTR_MIN_STACK_SIZE
	.align		4
.L_17:
        /*0018*/ 	.byte	0x04, 0x12
        /*001a*/ 	.short	(.L_19 - .L_18)
	.align		4
.L_18:
        /*001c*/ 	.word	index@(_ZN7cutlass13device_kernelINS_4gemm6kernel13GemmUniversalIN4cute5tupleIJiiiiEEENS1_10collective13CollectiveMmaINS1_34MainloopSm90TmaGmmaWarpSpecializedILi30ENS5_IJNS4_1CILi2EEENSA_ILi1EEESC_EEENS1_32KernelTmaWarpSpecializedPingpongEEENS5_IJNSA_ILi64EEENSA_ILi176EEENSA_ILi16EEEEEENS_10bfloat16_tENS5_IJlSC_lEEESK_SL_NS4_8TiledMMAINS4_8MMA_AtomIJNS4_4SM904GMMA27MMA_64x16x16_F32BF16BF16_SSILNSP_5MajorE0ELSR_0ELNSP_7ScaleInE1ELSS_1EEEEEENS4_6LayoutINS5_IJSC_SC_SC_EEENS5_IJNSA_ILi0EEESX_SX_EEEEENS5_IJNS4_10UnderscoreES10_S10_EEEEENS4_13SM90_TMA_LOADENS4_14ComposedLayoutINS4_7SwizzleILi1ELi4ELi3EEENS4_18smem_ptr_flag_bitsILi16EEENSV_INS5_IJNSA_ILi8EEESI_EEENS5_IJSI_SC_EEEEEEEvNS4_8identityENS4_23SM90_TMA_LOAD_MULTICASTES1D_vS1E_EENS_8epilogue10collective6detail29Sm90TmaWarpSpecializedAdapterINS1I_15DefaultEpilogueISK_SL_SL_NS1H_6thread17LinearCombinationISK_Li1EffLNS1M_9ScaleType4KindE0ELNS_15FloatRoundStyleE2ESK_EENS1_15EpilogueDefaultEEEEEvvEEEEvNT_6ParamsE)
        /*0020*/ 	.word	0x00000008
.L_19:


//--------------------- .nv.compat                --------------------------
	.section	.nv.compat,"",@"SHT_CUDA_COMPAT_INFO"
	.align	4
        /*0000*/ 	.byte	0x02, 0x09, 0x01, 0x00, 0x02, 0x02, 0x04, 0x00, 0x02, 0x05, 0x05, 0x00, 0x03, 0x07, 0x01, 0x01
        /*0010*/ 	.byte	0x02, 0x03, 0x01, 0x00, 0x02, 0x06, 0x01, 0x00, 0x04, 0x0b, 0x08, 0x00, 0x00, 0x00, 0x00, 0x00
        /*0020*/ 	.byte	0x00, 0x00, 0x00, 0x00


//--------------------- .nv.info._ZN7cutlass13device_kernelINS_4gemm6kernel13GemmUniversalIN4cute5tupleIJiiiiEEENS1_10collective13CollectiveMmaINS1_34MainloopSm90TmaGmmaWarpSpecializedILi30ENS5_IJNS4_1CILi2EEENSA_ILi1EEESC_EEENS1_32KernelTmaWarpSpecializedPingpongEEENS5_IJNSA_ILi64EEENSA_ILi176EEENSA_ILi16EEEEEENS_10bfloat16_tENS5_IJlSC_lEEESK_SL_NS4_8TiledMMAINS4_8MMA_AtomIJNS4_4SM904GMMA27MMA_64x16x16_F32BF16BF16_SSILNSP_5MajorE0ELSR_0ELNSP_7ScaleInE1ELSS_1EEEEEENS4_6LayoutINS5_IJSC_SC_SC_EEENS5_IJNSA_ILi0EEESX_SX_EEEEENS5_IJNS4_10UnderscoreES10_S10_EEEEENS4_13SM90_TMA_LOADENS4_14ComposedLayoutINS4_7SwizzleILi1ELi4ELi3EEENS4_18smem_ptr_flag_bitsILi16EEENSV_INS5_IJNSA_ILi8EEESI_EEENS5_IJSI_SC_EEEEEEEvNS4_8identityENS4_23SM90_TMA_LOAD_MULTICASTES1D_vS1E_EENS_8epilogue10collective6detail29Sm90TmaWarpSpecializedAdapterINS1I_15DefaultEpilogueISK_SL_SL_NS1H_6thread17LinearCombinationISK_Li1EffLNS1M_9ScaleType4KindE0ELNS_15FloatRoundStyleE2ESK_EENS1_15EpilogueDefaultEEEEEvvEEEEvNT_6ParamsE --------------------------
	.section	.nv.info._ZN7cutlass13device_kernelINS_4gemm6kernel13GemmUniversalIN4cute5tupleIJiiiiEEENS1_10collective13CollectiveMmaINS1_34MainloopSm90TmaGmmaWarpSpecializedILi30ENS5_IJNS4_1CILi2EEENSA_ILi1EEESC_EEENS1_32KernelTmaWarpSpecializedPingpongEEENS5_IJNSA_ILi64EEENSA_ILi176EEENSA_ILi16EEEEEENS_10bfloat16_tENS5_IJlSC_lEEESK_SL_NS4_8TiledMMAINS4_8MMA_AtomIJNS4_4SM904GMMA27MMA_64x16x16_F32BF16BF16_SSILNSP_5MajorE0ELSR_0ELNSP_7ScaleInE1ELSS_1EEEEEENS4_6LayoutINS5_IJSC_SC_SC_EEENS5_IJNSA_ILi0EEESX_SX_EEEEENS5_IJNS4_10UnderscoreES10_S10_EEEEENS4_13SM90_TMA_LOADENS4_14ComposedLayoutINS4_7SwizzleILi1ELi4ELi3EEENS4_18smem_ptr_flag_bitsILi16EEENSV_INS5_IJNSA_ILi8EEESI_EEENS5_IJSI_SC_EEEEEEEvNS4_8identityENS4_23SM90_TMA_LOAD_MULTICASTES1D_vS1E_EENS_8epilogue10collective6detail29Sm90TmaWarpSpecializedAdapterINS1I_15DefaultEpilogueISK_SL_SL_NS1H_6thread17LinearCombinationISK_Li1EffLNS1M_9ScaleType4KindE0ELNS_15FloatRoundStyleE2ESK_EENS1_15EpilogueDefaultEEEEEvvEEEEvNT_6ParamsE,"",@"SHT_CUDA_INFO"
	.sectionflags	@""
	.align	4


	//----- nvinfo : EIATTR_CUDA_API_VERSION
	.align		4
        /*0000*/ 	.byte	0x04, 0x37
        /*0002*/ 	.short	(.L_21 - .L_20)
.L_20:
        /*0004*/ 	.word	0x00000082


	//----- nvinfo : EIATTR_KPARAM_INFO
	.align		4
.L_21:
        /*0008*/ 	.byte	0x04, 0x17
        /*000a*/ 	.short	(.L_23 - .L_22)
.L_22:
        /*000c*/ 	.word	0x00000000
        /*0010*/ 	.short	0x0000
        /*0012*/ 	.short	0x0070
        /*0014*/ 	.byte	0x00, 0xf0, 0x01, 0x10


	//----- nvinfo : EIATTR_SPARSE_MMA_MASK
	.align		4
.L_23:
        /*0018*/ 	.byte	0x03, 0x50
        /*001a*/ 	.short	0x0000


	//----- nvinfo : EIATTR_MAXREG_COUNT
	.align		4
        /*001c*/ 	.byte	0x03, 0x1b
        /*001e*/ 	.short	0x00a8


	//----- nvinfo : EIATTR_NUM_BARRIERS
	.align		4
        /*0020*/ 	.byte	0x02, 0x4c
        /*0022*/ 	.byte	0x01
	.zero		1


	//----- nvinfo : EIATTR_EXTERNS
	.align		4
        /*0024*/ 	.byte	0x04, 0x0f
        /*0026*/ 	.short	(.L_25 - .L_24)


	//   ....[0]....
	.align		4
.L_24:
        /*0028*/ 	.word	index@(__assertfail)


	//----- nvinfo : EIATTR_ANNOTATIONS
	.align		4
.L_25:
        /*002c*/ 	.byte	0x04, 0x55
        /*002e*/ 	.short	(.L_27 - .L_26)


	//   ....[0]....
.L_26:
        /*0030*/ 	.word	0x00000001
        /*0034*/ 	.byte	0x20, 0x11, 0x00, 0x00, 0x01, 0x00, 0x00, 0x00, 0xc0, 0x86, 0x00, 0x00, 0x01, 0x00, 0x00, 0x00
        /*0044*/ 	.byte	0x30, 0x93, 0x00, 0x00


	//----- nvinfo : EIATTR_MERCURY_ISA_VERSION
	.align		4
.L_27:
        /*0048*/ 	.byte	0x03, 0x5f
        /*004a*/ 	.short	0x0101


	//----- nvinfo : EIATTR_INT_WARP_WIDE_INSTR_OFFSETS
	.align		4
        /*004c*/ 	.byte	0x04, 0x31
        /*004e*/ 	.short	(.L_29 - .L_28)


	//   ....[0]....
.L_28:
        /*0050*/ 	.word	0x000008a0


	//   ....[1]....
        /*0054*/ 	.word	0x000008d0


	//   ....[2]....
        /*0058*/ 	.word	0x00000910


	//   ....[3]....
        /*005c*/ 	.word	0x00000a40


	//   ....[4]....
        /*0060*/ 	.word	0x00000a50


	//   ....[5]....
        /*0064*/ 	.word	0x00000a60


	//   ....[6]....
        /*0068*/ 	.word	0x00000b00


	//   ....[7]....
        /*006c*/ 	.word	0x00000b40


	//   ....[8]....
        /*0070*/ 	.word	0x00002850


	//----- nvinfo : EIATTR_COOP_GROUP_MASK_REGIDS
	.align		4
.L_29:
        /*0074*/ 	.byte	0x04, 0x29
        /*0076*/ 	.short	(.L_31 - .L_30)


	//   ....[0]....
.L_30:
        /*0078*/ 	.word	0xffffffff


	//   ....[1]....
        /*007c*/ 	.word	0xffffffff


	//   ....[2]....
        /*0080*/ 	.word	0xffffffff


	//   ....[3]....
        /*0084*/ 	.word	0xffffffff


	//   ....[4]....
        /*0088*/ 	.word	0xffffffff


	//   ....[5]....
        /*008c*/ 	.word	0xffffffff


	//   ....[6]....
        /*0090*/ 	.word	0xffffffff


	//----- nvinfo : EIATTR_COOP_GROUP_INSTR_OFFSETS
	.align		4
.L_31:
        /*0094*/ 	.byte	0x04, 0x28
        /*0096*/ 	.short	(.L_33 - .L_32)


	//   ....[0]....
.L_32:
        /*0098*/ 	.word	0x00000070


	//   ....[1]....
        /*009c*/ 	.word	0x00000080


	//   ....[2]....
        /*00a0*/ 	.word	0x00000140


	//   ....[3]....
        /*00a4*/ 	.word	0x00000660


	//   ....[4]....
        /*00a8*/ 	.word	0x000006a0


	//   ....[5]....
        /*00ac*/ 	.word	0x00000a80


	//   ....[6]....
        /*00b0*/ 	.word	0x00000cc0


	//----- nvinfo : EIATTR_REG_RECONFIG
	.align		4
.L_33:
        /*00b4*/ 	.byte	0x01, 0x54
	.zero		2


	//----- nvinfo : EIATTR_SYSCALL_OFFSETS
	.align		4
        /*00b8*/ 	.byte	0x04, 0x46
        /*00ba*/ 	.short	(.L_35 - .L_34)


	//   ....[0]....
.L_34:
        /*00bc*/ 	.word	0x00001b50


	//----- nvinfo : EIATTR_MBARRIER_INSTR_OFFSETS
	.align		4
.L_35:
        /*00c0*/ 	.byte	0x04, 0x39
        /*00c2*/ 	.short	(.L_37 - .L_36)


	//   ....[0]....
.L_36:
        /*00c4*/ 	.word	0x00000280
        /*00c8*/ 	.word	0x000000ff
        /*00cc*/ 	.word	0x00000000
        /*00d0*/ 	.short	0x0100
        /*00d2*/ 	.byte	0x08
	.zero		1


	//   ....[1]....
        /*00d4*/ 	.word	0x00000290
        /*00d8*/ 	.word	0x000000ff
        /*00dc*/ 	.word	0x000000f0
        /*00e0*/ 	.short	0x0100
        /*00e2*/ 	.byte	0x08
	.zero		1


	//   ....[2]....
        /*00e4*/ 	.word	0x000002a0
        /*00e8*/ 	.word	0x000000ff
        /*00ec*/ 	.word	0x00000008
        /*00f0*/ 	.short	0x0100
        /*00f2*/ 	.byte	0x08
	.zero		1


	//   ....[3]....
        /*00f4*/ 	.word	0x000002b0
        /*00f8*/ 	.word	0x000000ff
        /*00fc*/ 	.word	0x000000f8
        /*0100*/ 	.short	0x0100
        /*0102*/ 	.byte	0x08
	.zero		1


	//   ....[4]....
        /*0104*/ 	.word	0x000002c0
        /*0108*/ 	.word	0x000000ff
        /*010c*/ 	.word	0x00000010
        /*0110*/ 	.short	0x0100
        /*0112*/ 	.byte	0x08
	.zero		1


	//   ....[5]....
        /*0114*/ 	.word	0x000002d0
        /*0118*/ 	.word	0x000000ff
        /*011c*/ 	.word	0x00000100
        /*0120*/ 	.short	0x0100
        /*0122*/ 	.byte	0x08
	.zero		1


	//   ....[6]....
        /*0124*/ 	.word	0x000002e0
        /*0128*/ 	.word	0x000000ff
        /*012c*/ 	.word	0x00000018
        /*0130*/ 	.short	0x0100
        /*0132*/ 	.byte	0x08
	.zero		1


	//   ....[7]....
        /*0134*/ 	.word	0x000002f0
        /*0138*/ 	.word	0x000000ff
        /*013c*/ 	.word	0x00000108
        /*0140*/ 	.short	0x0100
        /*0142*/ 	.byte	0x08
	.zero		1


	//   ....[8]....
        /*0144*/ 	.word	0x00000300
        /*0148*/ 	.word	0x000000ff
        /*014c*/ 	.word	0x00000020
        /*0150*/ 	.short	0x0100
        /*0152*/ 	.byte	0x08
	.zero		1


	//   ....[9]....
        /*0154*/ 	.word	0x00000310
        /*0158*/ 	.word	0x000000ff
        /*015c*/ 	.word	0x00000110
        /*0160*/ 	.short	0x0100
        /*0162*/ 	.byte	0x08
	.zero		1


	//   ....[10]....
        /*0164*/ 	.word	0x00000320
        /*0168*/ 	.word	0x000000ff
        /*016c*/ 	.word	0x00000028
        /*0170*/ 	.short	0x0100
        /*0172*/ 	.byte	0x08
	.zero		1


	//   ....[11]....
        /*0174*/ 	.word	0x00000330
        /*0178*/ 	.word	0x000000ff
        /*017c*/ 	.word	0x00000118
        /*0180*/ 	.short	0x0100
        /*0182*/ 	.byte	0x08
	.zero		1


	//   ....[12]....
        /*0184*/ 	.word	0x00000340
        /*0188*/ 	.word	0x000000ff
        /*018c*/ 	.word	0x00000030
        /*0190*/ 	.short	0x0100
        /*0192*/ 	.byte	0x08
	.zero		1


	//   ....[13]....
        /*0194*/ 	.word	0x00000350
        /*0198*/ 	.word	0x000000ff
        /*019c*/ 	.word	0x00000120
        /*01a0*/ 	.short	0x0100
        /*01a2*/ 	.byte	0x08
	.zero		1


	//   ....[14]....
        /*01a4*/ 	.word	0x00000360
        /*01a8*/ 	.word	0x000000ff
        /*01ac*/ 	.word	0x00000038
        /*01b0*/ 	.short	0x0100
        /*01b2*/ 	.byte	0x08
	.zero		1


	//   ....[15]....
        /*01b4*/ 	.word	0x00000370
        /*01b8*/ 	.word	0x000000ff
        /*01bc*/ 	.word	0x00000128
        /*01c0*/ 	.short	0x0100
        /*01c2*/ 	.byte	0x08
	.zero		1


	//   ....[16]....
        /*01c4*/ 	.word	0x00000380
        /*01c8*/ 	.word	0x000000ff
        /*01cc*/ 	.word	0x00000040
        /*01d0*/ 	.short	0x0100
        /*01d2*/ 	.byte	0x08
	.zero		1


	//   ....[17]....
        /*01d4*/ 	.word	0x00000390
        /*01d8*/ 	.word	0x000000ff
        /*01dc*/ 	.word	0x00000130
        /*01e0*/ 	.short	0x0100
        /*01e2*/ 	.byte	0x08
	.zero		1


	//   ....[18]....
        /*01e4*/ 	.word	0x000003a0
        /*01e8*/ 	.word	0x000000ff
        /*01ec*/ 	.word	0x00000048
        /*01f0*/ 	.short	0x0100
        /*01f2*/ 	.byte	0x08
	.zero		1


	//   ....[19]....
        /*01f4*/ 	.word	0x000003b0
        /*01f8*/ 	.word	0x000000ff
        /*01fc*/ 	.word	0x00000138
        /*0200*/ 	.short	0x0100
        /*0202*/ 	.byte	0x08
	.zero		1


	//   ....[20]....
        /*0204*/ 	.word	0x000003c0
        /*0208*/ 	.word	0x000000ff
        /*020c*/ 	.word	0x00000050
        /*0210*/ 	.short	0x0100
        /*0212*/ 	.byte	0x08
	.zero		1


	//   ....[21]....
        /*0214*/ 	.word	0x000003d0
        /*0218*/ 	.word	0x000000ff
        /*021c*/ 	.word	0x00000140
        /*0220*/ 	.short	0x0100
        /*0222*/ 	.byte	0x08
	.zero		1


	//   ....[22]....
        /*0224*/ 	.word	0x000003e0
        /*0228*/ 	.word	0x000000ff
        /*022c*/ 	.word	0x00000058
        /*0230*/ 	.short	0x0100
        /*0232*/ 	.byte	0x08
	.zero		1


	//   ....[23]....
        /*0234*/ 	.word	0x000003f0
        /*0238*/ 	.word	0x000000ff
        /*023c*/ 	.word	0x00000148
        /*0240*/ 	.short	0x0100
        /*0242*/ 	.byte	0x08
	.zero		1


	//   ....[24]....
        /*0244*/ 	.word	0x00000400
        /*0248*/ 	.word	0x000000ff
        /*024c*/ 	.word	0x00000060
        /*0250*/ 	.short	0x0100
        /*0252*/ 	.byte	0x08
	.zero		1


	//   ....[25]....
        /*0254*/ 	.word	0x00000410
        /*0258*/ 	.word	0x000000ff
        /*025c*/ 	.word	0x00000150
        /*0260*/ 	.short	0x0100
        /*0262*/ 	.byte	0x08
	.zero		1


	//   ....[26]....
        /*0264*/ 	.word	0x00000420
        /*0268*/ 	.word	0x000000ff
        /*026c*/ 	.word	0x00000068
        /*0270*/ 	.short	0x0100
        /*0272*/ 	.byte	0x08
	.zero		1


	//   ....[27]....
        /*0274*/ 	.word	0x00000430
        /*0278*/ 	.word	0x000000ff
        /*027c*/ 	.word	0x00000158
        /*0280*/ 	.short	0x0100
        /*0282*/ 	.byte	0x08
	.zero		1


	//   ....[28]....
        /*0284*/ 	.word	0x00000440
        /*0288*/ 	.word	0x000000ff
        /*028c*/ 	.word	0x00000070
        /*0290*/ 	.short	0x0100
        /*0292*/ 	.byte	0x08
	.zero		1


	//   ....[29]....
        /*0294*/ 	.word	0x00000450
        /*0298*/ 	.word	0x000000ff
        /*029c*/ 	.word	0x00000160
        /*02a0*/ 	.short	0x0100
        /*02a2*/ 	.byte	0x08
	.zero		1


	//   ....[30]....
        /*02a4*/ 	.word	0x00000460
        /*02a8*/ 	.word	0x000000ff
        /*02ac*/ 	.word	0x00000078
        /*02b0*/ 	.short	0x0100
        /*02b2*/ 	.byte	0x08
	.zero		1


	//   ....[31]....
        /*02b4*/ 	.word	0x00000470
        /*02b8*/ 	.word	0x000000ff
        /*02bc*/ 	.word	0x00000168
        /*02c0*/ 	.short	0x0100
        /*02c2*/ 	.byte	0x08
	.zero		1


	//   ....[32]....
        /*02c4*/ 	.word	0x00000480
        /*02c8*/ 	.word	0x000000ff
        /*02cc*/ 	.word	0x00000080
        /*02d0*/ 	.short	0x0100
        /*02d2*/ 	.byte	0x08
	.zero		1


	//   ....[33]....
        /*02d4*/ 	.word	0x00000490
        /*02d8*/ 	.word	0x000000ff
        /*02dc*/ 	.word	0x00000170
        /*02e0*/ 	.short	0x0100
        /*02e2*/ 	.byte	0x08
	.zero		1


	//   ....[34]....
        /*02e4*/ 	.word	0x000004a0
        /*02e8*/ 	.word	0x000000ff
        /*02ec*/ 	.word	0x00000088
        /*02f0*/ 	.short	0x0100
        /*02f2*/ 	.byte	0x08
	.zero		1


	//   ....[35]....
        /*02f4*/ 	.word	0x000004b0
        /*02f8*/ 	.word	0x000000ff
        /*02fc*/ 	.word	0x00000178
        /*0300*/ 	.short	0x0100
        /*0302*/ 	.byte	0x08
	.zero		1


	//   ....[36]....
        /*0304*/ 	.word	0x000004c0
        /*0308*/ 	.word	0x000000ff
        /*030c*/ 	.word	0x00000090
        /*0310*/ 	.short	0x0100
        /*0312*/ 	.byte	0x08
	.zero		1


	//   ....[37]....
        /*0314*/ 	.word	0x000004d0
        /*0318*/ 	.word	0x000000ff
        /*031c*/ 	.word	0x00000180
        /*0320*/ 	.short	0x0100
        /*0322*/ 	.byte	0x08
	.zero		1


	//   ....[38]....
        /*0324*/ 	.word	0x000004e0
        /*0328*/ 	.word	0x000000ff
        /*032c*/ 	.word	0x00000098
        /*0330*/ 	.short	0x0100
        /*0332*/ 	.byte	0x08
	.zero		1


	//   ....[39]....
        /*0334*/ 	.word	0x000004f0
        /*0338*/ 	.word	0x000000ff
        /*033c*/ 	.word	0x00000188
        /*0340*/ 	.short	0x0100
        /*0342*/ 	.byte	0x08
	.zero		1


	//   ....[40]....
        /*0344*/ 	.word	0x00000500
        /*0348*/ 	.word	0x000000ff
        /*034c*/ 	.word	0x000000a0
        /*0350*/ 	.short	0x0100
        /*0352*/ 	.byte	0x08
	.zero		1


	//   ....[41]....
        /*0354*/ 	.word	0x00000510
        /*0358*/ 	.word	0x000000ff
        /*035c*/ 	.word	0x00000190
        /*0360*/ 	.short	0x0100
        /*0362*/ 	.byte	0x08
	.zero		1


	//   ....[42]....
        /*0364*/ 	.word	0x00000520
        /*0368*/ 	.word	0x000000ff
        /*036c*/ 	.word	0x000000a8
        /*0370*/ 	.short	0x0100
        /*0372*/ 	.byte	0x08
	.zero		1


	//   ....[43]....
        /*0374*/ 	.word	0x00000530
        /*0378*/ 	.word	0x000000ff
        /*037c*/ 	.word	0x00000198
        /*0380*/ 	.short	0x0100
        /*0382*/ 	.byte	0x08
	.zero		1


	//   ....[44]....
        /*0384*/ 	.word	0x00000540
        /*0388*/ 	.word	0x000000ff
        /*038c*/ 	.word	0x000000b0
        /*0390*/ 	.short	0x0100
        /*0392*/ 	.byte	0x08
	.zero		1


	//   ....[45]....
        /*0394*/ 	.word	0x00000550
        /*0398*/ 	.word	0x000000ff
        /*039c*/ 	.word	0x000001a0
        /*03a0*/ 	.short	0x0100
        /*03a2*/ 	.byte	0x08
	.zero		1


	//   ....[46]....
        /*03a4*/ 	.word	0x00000560
        /*03a8*/ 	.word	0x000000ff
        /*03ac*/ 	.word	0x000000b8
        /*03b0*/ 	.short	0x0100
        /*03b2*/ 	.byte	0x08
	.zero		1


	//   ....[47]....
        /*03b4*/ 	.word	0x00000570
        /*03b8*/ 	.word	0x000000ff
        /*03bc*/ 	.word	0x000001a8
        /*03c0*/ 	.short	0x0100
        /*03c2*/ 	.byte	0x08
	.zero		1


	//   ....[48]....
        /*03c4*/ 	.word	0x00000580
        /*03c8*/ 	.word	0x000000ff
        /*03cc*/ 	.word	0x000000c0
        /*03d0*/ 	.short	0x0100
        /*03d2*/ 	.byte	0x08
	.zero		1


	//   ....[49]....
        /*03d4*/ 	.word	0x00000590
        /*03d8*/ 	.word	0x000000ff
        /*03dc*/ 	.word	0x000001b0
        /*03e0*/ 	.short	0x0100
        /*03e2*/ 	.byte	0x08
	.zero		1


	//   ....[50]....
        /*03e4*/ 	.word	0x000005a0
        /*03e8*/ 	.word	0x000000ff
        /*03ec*/ 	.word	0x000000c8
        /*03f0*/ 	.short	0x0100
        /*03f2*/ 	.byte	0x08
	.zero		1


	//   ....[51]....
        /*03f4*/ 	.word	0x000005b0
        /*03f8*/ 	.word	0x000000ff
        /*03fc*/ 	.word	0x000001b8
        /*0400*/ 	.short	0x0100
        /*0402*/ 	.byte	0x08
	.zero		1


	//   ....[52]....
        /*0404*/ 	.word	0x000005c0
        /*0408*/ 	.word	0x000000ff
        /*040c*/ 	.word	0x000000d0
        /*0410*/ 	.short	0x0100
        /*0412*/ 	.byte	0x08
	.zero		1


	//   ....[53]....
        /*0414*/ 	.word	0x000005d0
        /*0418*/ 	.word	0x000000ff
        /*041c*/ 	.word	0x000001c0
        /*0420*/ 	.short	0x0100
        /*0422*/ 	.byte	0x08
	.zero		1


	//   ....[54]....
        /*0424*/ 	.word	0x000005e0
        /*0428*/ 	.word	0x000000ff
        /*042c*/ 	.word	0x000000d8
        /*0430*/ 	.short	0x0100
        /*0432*/ 	.byte	0x08
	.zero		1


	//   ....[55]....
        /*0434*/ 	.word	0x000005f0
        /*0438*/ 	.word	0x000000ff
        /*043c*/ 	.word	0x000001c8
        /*0440*/ 	.short	0x0100
        /*0442*/ 	.byte	0x08
	.zero		1


	//   ....[56]....
        /*0444*/ 	.word	0x00000600
        /*0448*/ 	.word	0x000000ff
        /*044c*/ 	.word	0x000000e0
        /*0450*/ 	.short	0x0100
        /*0452*/ 	.byte	0x08
	.zero		1


	//   ....[57]....
        /*0454*/ 	.word	0x00000610
        /*0458*/ 	.word	0x000000ff
        /*045c*/ 	.word	0x000001d0
        /*0460*/ 	.short	0x0100
        /*0462*/ 	.byte	0x08
	.zero		1


	//   ....[58]....
        /*0464*/ 	.word	0x00000620
        /*0468*/ 	.word	0x000000ff
        /*046c*/ 	.word	0x000000e8
        /*0470*/ 	.short	0x0100
        /*0472*/ 	.byte	0x08
	.zero		1


	//   ....[59]....
        /*0474*/ 	.word	0x00000630
        /*0478*/ 	.word	0x000000ff
        /*047c*/ 	.word	0x000001d8
        /*0480*/ 	.short	0x0100
        /*0482*/ 	.byte	0x08
	.zero		1


	//   ....[60]....
        /*0484*/ 	.word	0x00000b70
        /*0488*/ 	.word	0x000000ff
        /*048c*/ 	.word	0x00000210
        /*0490*/ 	.short	0x0100
        /*0492*/ 	.byte	0x08
	.zero		1


	//   ....[61]....
        /*0494*/ 	.word	0x00000c00
        /*0498*/ 	.word	0x000000ff
        /*049c*/ 	.word	0x00000218
        /*04a0*/ 	.short	0x0100
        /*04a2*/ 	.byte	0x08
	.zero		1


	//   ....[62]....
        /*04a4*/ 	.word	0x00000c40
        /*04a8*/ 	.word	0x000000ff
        /*04ac*/ 	.word	0x000001f0
        /*04b0*/ 	.short	0x0100
        /*04b2*/ 	.byte	0x09
	.zero		1


	//   ....[63]....
        /*04b4*/ 	.word	0x00000c50
        /*04b8*/ 	.word	0x000000ff
        /*04bc*/ 	.word	0x000001f8
        /*04c0*/ 	.short	0x0100
        /*04c2*/ 	.byte	0x09
	.zero		1


	//   ....[64]....
        /*04c4*/ 	.word	0x00000c60
        /*04c8*/ 	.word	0x000000ff
        /*04cc*/ 	.word	0x00000200
        /*04d0*/ 	.short	0x0100
        /*04d2*/ 	.byte	0x09
	.zero		1


	//   ....[65]....
        /*04d4*/ 	.word	0x00000c70
        /*04d8*/ 	.word	0x000000ff
        /*04dc*/ 	.word	0x00000208
        /*04e0*/ 	.short	0x0100
        /*04e2*/ 	.byte	0x09
	.zero		1


	//   ....[66]....
        /*04e4*/ 	.word	0x00001a30
        /*04e8*/ 	.word	0x0000007b
        /*04ec*/ 	.word	0x00000000
        /*04f0*/ 	.short	0x010a
        /*04f2*/ 	.byte	0x2a
	.zero		1


	//   ....[67]....
        /*04f4*/ 	.word	0x00001bd0
        /*04f8*/ 	.word	0x00000003
        /*04fc*/ 	.word	0x00000000
        /*0500*/ 	.short	0x010a
        /*0502*/ 	.byte	0x3f
	.zero		1


	//   ....[68]....
        /*0504*/ 	.word	0x00001c30
        /*0508*/ 	.word	0x00000003
        /*050c*/ 	.word	0x00000000
        /*0510*/ 	.short	0x010a
        /*0512*/ 	.byte	0x3f
	.zero		1


	//   ....[69]....
        /*0514*/ 	.word	0x000021f0
        /*0518*/ 	.word	0x000000ff
        /*051c*/ 	.word	0x00000000
        /*0520*/ 	.short	0x010a
        /*0522*/ 	.byte	0x07
	.zero		1


	//   ....[70]....
        /*0524*/ 	.word	0x00002230
        /*0528*/ 	.word	0x000000ff
        /*052c*/ 	.word	0x00000000
        /*0530*/ 	.short	0x010a
        /*0532*/ 	.byte	0x07
	.zero		1


	//   ....[71]....
        /*0534*/ 	.word	0x000026f0
        /*0538*/ 	.word	0x00000005
        /*053c*/ 	.word	0x00000000
        /*0540*/ 	.short	0x0101
        /*0542*/ 	.byte	0x3f
	.zero		1


	//   ....[72]....
        /*0544*/ 	.word	0x000027f0
        /*0548*/ 	.word	0x0000007a
        /*054c*/ 	.word	0x00000000
        /*0550*/ 	.short	0x0101
        /*0552*/ 	.byte	0x2d
	.zero		1


	//   ....[73]....
        /*0554*/ 	.word	0x000028f0
        /*0558*/ 	.word	0x00000003
        /*055c*/ 	.word	0x00000000
        /*0560*/ 	.short	0x0101
        /*0562*/ 	.byte	0x3f
	.zero		1


	//   ....[74]....
        /*0564*/ 	.word	0x000029b0
        /*0568*/ 	.word	0x0000007b
        /*056c*/ 	.word	0x00000010
        /*0570*/ 	.short	0x010a
        /*0572*/ 	.byte	0x2a
	.zero		1


	//   ....[75]....
        /*0574*/ 	.word	0x000086e0
        /*0578*/ 	.word	0x00000078
        /*057c*/ 	.word	0x00000000
        /*0580*/ 	.short	0x0101
        /*0582*/ 	.byte	0x2d
	.zero		1


	//   ....[76]....
        /*0584*/ 	.word	0x00009070
        /*0588*/ 	.word	0x0000000c
        /*058c*/ 	.word	0x000000f0
        /*0590*/ 	.short	0x010a
        /*0592*/ 	.byte	0x3f
	.zero		1


	//   ....[77]....
        /*0594*/ 	.word	0x00009440
        /*0598*/ 	.word	0x00000005
        /*059c*/ 	.word	0x00000218
        /*05a0*/ 	.short	0x0101
        /*05a2*/ 	.byte	0x3f
	.zero		1


	//   ....[78]....
        /*05a4*/ 	.word	0x00009bc0
        /*05a8*/ 	.word	0x00000009
        /*05ac*/ 	.word	0x00000000
        /*05b0*/ 	.short	0x010a
        /*05b2*/ 	.byte	0x3f
	.zero		1


	//   ....[79]....
        /*05b4*/ 	.word	0x00009c40
        /*05b8*/ 	.word	0x00000008
        /*05bc*/ 	.word	0x00000000
        /*05c0*/ 	.short	0x010a
        /*05c2*/ 	.byte	0x3f
	.zero		1


	//   ....[80]....
        /*05c4*/ 	.word	0x00009cd0
        /*05c8*/ 	.word	0x00000009
        /*05cc*/ 	.word	0x00000000
        /*05d0*/ 	.short	0x010a
        /*05d2*/ 	.byte	0x3f
	.zero		1


	//   ....[81]....
        /*05d4*/ 	.word	0x00009d60
        /*05d8*/ 	.word	0x00000008
        /*05dc*/ 	.word	0x00000000
        /*05e0*/ 	.short	0x010a
        /*05e2*/ 	.byte	0x3f
	.zero		1


	//   ....[82]....
        /*05e4*/ 	.word	0x00009df0
        /*05e8*/ 	.word	0x00000009
        /*05ec*/ 	.word	0x00000000
        /*05f0*/ 	.short	0x010a
        /*05f2*/ 	.byte	0x3f
	.zero		1


	//   ....[83]....
        /*05f4*/ 	.word	0x00009e80
        /*05f8*/ 	.word	0x00000008
        /*05fc*/ 	.word	0x00000000
        /*0600*/ 	.short	0x010a
        /*0602*/ 	.byte	0x3f
	.zero		1


	//   ....[84]....
        /*0604*/ 	.word	0x00009f10
        /*0608*/ 	.word	0x00000009
        /*060c*/ 	.word	0x00000000
        /*0610*/ 	.short	0x010a
        /*0612*/ 	.byte	0x3f
	.zero		1


	//   ....[85]....
        /*0614*/ 	.word	0x00009fa0
        /*0618*/ 	.word	0x00000008
        /*061c*/ 	.word	0x00000000
        /*0620*/ 	.short	0x010a
        /*0622*/ 	.byte	0x3f
	.zero		1


	//   ....[86]....
        /*0624*/ 	.word	0x0000a030
        /*0628*/ 	.word	0x00000009
        /*062c*/ 	.word	0x00000000
        /*0630*/ 	.short	0x010a
        /*0632*/ 	.byte	0x3f
	.zero		1


	//   ....[87]....
        /*0634*/ 	.word	0x0000a0c0
        /*0638*/ 	.word	0x00000008
        /*063c*/ 	.word	0x00000000
        /*0640*/ 	.short	0x010a
        /*0642*/ 	.byte	0x3f
	.zero		1


	//   ....[88]....
        /*0644*/ 	.word	0x0000a150
        /*0648*/ 	.word	0x00000009
        /*064c*/ 	.word	0x00000000
        /*0650*/ 	.short	0x010a
        /*0652*/ 	.byte	0x3f
	.zero		1


	//   ....[89]....
        /*0654*/ 	.word	0x0000a1e0
        /*0658*/ 	.word	0x00000008
        /*065c*/ 	.word	0x00000000
        /*0660*/ 	.short	0x010a
        /*0662*/ 	.byte	0x3f
	.zero		1


	//   ....[90]....
        /*0664*/ 	.word	0x0000a270
        /*0668*/ 	.word	0x00000009
        /*066c*/ 	.word	0x00000000
        /*0670*/ 	.short	0x010a
        /*0672*/ 	.byte	0x3f
	.zero		1


	//   ....[91]....
        /*0674*/ 	.word	0x0000a300
        /*0678*/ 	.word	0x00000008
        /*067c*/ 	.word	0x00000000
        /*0680*/ 	.short	0x010a
        /*0682*/ 	.byte	0x3f
	.zero		1


	//   ....[92]....
        /*0684*/ 	.word	0x0000a390
        /*0688*/ 	.word	0x00000009
        /*068c*/ 	.word	0x00000000
        /*0690*/ 	.short	0x010a
        /*0692*/ 	.byte	0x3f
	.zero		1


	//   ....[93]....
        /*0694*/ 	.word	0x0000a420
        /*0698*/ 	.word	0x00000008
        /*069c*/ 	.word	0x00000000
        /*06a0*/ 	.short	0x010a
        /*06a2*/ 	.byte	0x3f
	.zero		1


	//   ....[94]....
        /*06a4*/ 	.word	0x0000a4b0
        /*06a8*/ 	.word	0x00000009
        /*06ac*/ 	.word	0x00000000
        /*06b0*/ 	.short	0x010a
        /*06b2*/ 	.byte	0x3f
	.zero		1


	//   ....[95]....
        /*06b4*/ 	.word	0x0000a540
        /*06b8*/ 	.word	0x00000008
        /*06bc*/ 	.word	0x00000000
        /*06c0*/ 	.short	0x010a
        /*06c2*/ 	.byte	0x3f
	.zero		1


	//   ....[96]....
        /*06c4*/ 	.word	0x0000a5d0
        /*06c8*/ 	.word	0x00000009
        /*06cc*/ 	.word	0x00000000
        /*06d0*/ 	.short	0x010a
        /*06d2*/ 	.byte	0x3f
	.zero		1


	//   ....[97]....
        /*06d4*/ 	.word	0x0000a660
        /*06d8*/ 	.word	0x00000008
        /*06dc*/ 	.word	0x00000000
        /*06e0*/ 	.short	0x010a
        /*06e2*/ 	.byte	0x3f
	.zero		1


	//   ....[98]....
        /*06e4*/ 	.word	0x0000a6f0
        /*06e8*/ 	.word	0x00000009
        /*06ec*/ 	.word	0x00000000
        /*06f0*/ 	.short	0x010a
        /*06f2*/ 	.byte	0x3f
	.zero		1


	//   ....[99]....
        /*06f4*/ 	.word	0x0000a780
        /*06f8*/ 	.word	0x00000008
        /*06fc*/ 	.word	0x00000000
        /*0700*/ 	.short	0x010a
        /*0702*/ 	.byte	0x3f
	.zero		1


	//   ....[100]....
        /*0704*/ 	.word	0x0000a810
        /*0708*/ 	.word	0x00000009
        /*070c*/ 	.word	0x00000000
        /*0710*/ 	.short	0x010a
        /*0712*/ 	.byte	0x3f
	.zero		1


	//   ....[101]....
        /*0714*/ 	.word	0x0000a8a0
        /*0718*/ 	.word	0x00000008
        /*071c*/ 	.word	0x00000000
        /*0720*/ 	.short	0x010a
        /*0722*/ 	.byte	0x3f
	.zero		1


	//   ....[102]....
        /*0724*/ 	.word	0x0000a930
        /*0728*/ 	.word	0x00000009
        /*072c*/ 	.word	0x00000000
        /*0730*/ 	.short	0x010a
        /*0732*/ 	.byte	0x3f
	.zero		1


	//   ....[103]....
        /*0734*/ 	.word	0x0000a9c0
        /*0738*/ 	.word	0x00000008
        /*073c*/ 	.word	0x00000000
        /*0740*/ 	.short	0x010a
        /*0742*/ 	.byte	0x3f
	.zero		1


	//   ....[104]....
        /*0744*/ 	.word	0x0000aa50
        /*0748*/ 	.word	0x00000009
        /*074c*/ 	.word	0x00000000
        /*0750*/ 	.short	0x010a
        /*0752*/ 	.byte	0x3f
	.zero		1


	//   ....[105]....
        /*0754*/ 	.word	0x0000aae0
        /*0758*/ 	.word	0x00000008
        /*075c*/ 	.word	0x00000000
        /*0760*/ 	.short	0x010a
        /*0762*/ 	.byte	0x3f
	.zero		1


	//   ....[106]....
        /*0764*/ 	.word	0x0000ab70
        /*0768*/ 	.word	0x0000000b
        /*076c*/ 	.word	0x00000000
        /*0770*/ 	.short	0x010a
        /*0772*/ 	.byte	0x3f
	.zero		1


	//   ....[107]....
        /*0774*/ 	.word	0x0000ac00
        /*0778*/ 	.word	0x00000003
        /*077c*/ 	.word	0x00000000
        /*0780*/ 	.short	0x010a
        /*0782*/ 	.byte	0x3f
	.zero		1


	//   ....[108]....
        /*0784*/ 	.word	0x0000ac60
        /*0788*/ 	.word	0x00000079
        /*078c*/ 	.word	0x00000000
        /*0790*/ 	.short	0x010a
        /*0792*/ 	.byte	0x3f
	.zero		1


	//   ....[109]....
        /*0794*/ 	.word	0x0000acb0
        /*0798*/ 	.word	0x00000003
        /*079c*/ 	.word	0x00000000
        /*07a0*/ 	.short	0x010a
        /*07a2*/ 	.byte	0x3f
	.zero		1


	//   ....[110]....
        /*07a4*/ 	.word	0x0000ad10
        /*07a8*/ 	.word	0x00000005
        /*07ac*/ 	.word	0x00000000
        /*07b0*/ 	.short	0x010a
        /*07b2*/ 	.byte	0x3f
	.zero		1


	//   ....[111]....
        /*07b4*/ 	.word	0x0000ad60
        /*07b8*/ 	.word	0x00000079
        /*07bc*/ 	.word	0x00000010
        /*07c0*/ 	.short	0x010a
        /*07c2*/ 	.byte	0x3f
	.zero		1


	//   ....[112]....
        /*07c4*/ 	.word	0x0000ae30
        /*07c8*/ 	.word	0x0000000c
        /*07cc*/ 	.word	0x000000f0
        /*07d0*/ 	.short	0x010a
        /*07d2*/ 	.byte	0x3f
	.zero		1


	//   ....[113]....
        /*07d4*/ 	.word	0x0000af00
        /*07d8*/ 	.word	0x00000009
        /*07dc*/ 	.word	0x00000000
        /*07e0*/ 	.short	0x010a
        /*07e2*/ 	.byte	0x3f
	.zero		1


	//   ....[114]....
        /*07e4*/ 	.word	0x0000af50
        /*07e8*/ 	.word	0x00000008
        /*07ec*/ 	.word	0x00000000
        /*07f0*/ 	.short	0x010a
        /*07f2*/ 	.byte	0x3f
	.zero		1


	//   ....[115]....
        /*07f4*/ 	.word	0x0000afa0
        /*07f8*/ 	.word	0x00000009
        /*07fc*/ 	.word	0x00000000
        /*0800*/ 	.short	0x010a
        /*0802*/ 	.byte	0x3f
	.zero		1


	//   ....[116]....
        /*0804*/ 	.word	0x0000aff0
        /*0808*/ 	.word	0x00000008
        /*080c*/ 	.word	0x00000000
        /*0810*/ 	.short	0x010a
        /*0812*/ 	.byte	0x3f
	.zero		1


	//   ....[117]....
        /*0814*/ 	.word	0x0000b040
        /*0818*/ 	.word	0x00000009
        /*081c*/ 	.word	0x00000000
        /*0820*/ 	.short	0x010a
        /*0822*/ 	.byte	0x3f
	.zero		1


	//   ....[118]....
        /*0824*/ 	.word	0x0000b090
        /*0828*/ 	.word	0x00000008
        /*082c*/ 	.word	0x00000000
        /*0830*/ 	.short	0x010a
        /*0832*/ 	.byte	0x3f
	.zero		1


	//   ....[119]....
        /*0834*/ 	.word	0x0000b0e0
        /*0838*/ 	.word	0x00000009
        /*083c*/ 	.word	0x00000000
        /*0840*/ 	.short	0x010a
        /*0842*/ 	.byte	0x3f
	.zero		1


	//   ....[120]....
        /*0844*/ 	.word	0x0000b130
        /*0848*/ 	.word	0x00000008
        /*084c*/ 	.word	0x00000000
        /*0850*/ 	.short	0x010a
        /*0852*/ 	.byte	0x3f
	.zero		1


	//   ....[121]....
        /*0854*/ 	.word	0x0000b180
        /*0858*/ 	.word	0x00000009
        /*085c*/ 	.word	0x00000000
        /*0860*/ 	.short	0x010a
        /*0862*/ 	.byte	0x3f
	.zero		1


	//   ....[122]....
        /*0864*/ 	.word	0x0000b1d0
        /*0868*/ 	.word	0x00000008
        /*086c*/ 	.word	0x00000000
        /*0870*/ 	.short	0x010a
        /*0872*/ 	.byte	0x3f
	.zero		1


	//   ....[123]....
        /*0874*/ 	.word	0x0000b220
        /*0878*/ 	.word	0x00000009
        /*087c*/ 	.word	0x00000000
        /*0880*/ 	.short	0x010a
        /*0882*/ 	.byte	0x3f
	.zero		1


	//   ....[124]....
        /*0884*/ 	.word	0x0000b270
        /*0888*/ 	.word	0x00000008
        /*088c*/ 	.word	0x00000000
        /*0890*/ 	.short	0x010a
        /*0892*/ 	.byte	0x3f
	.zero		1


	//   ....[125]....
        /*0894*/ 	.word	0x0000b2c0
        /*0898*/ 	.word	0x00000009
        /*089c*/ 	.word	0x00000000
        /*08a0*/ 	.short	0x010a
        /*08a2*/ 	.byte	0x3f
	.zero		1


	//   ....[126]....
        /*08a4*/ 	.word	0x0000b310
        /*08a8*/ 	.word	0x00000008
        /*08ac*/ 	.word	0x00000000
        /*08b0*/ 	.short	0x010a
        /*08b2*/ 	.byte	0x3f
	.zero		1


	//   ....[127]....
        /*08b4*/ 	.word	0x0000b360
        /*08b8*/ 	.word	0x00000009
        /*08bc*/ 	.word	0x00000000
        /*08c0*/ 	.short	0x010a
        /*08c2*/ 	.byte	0x3f
	.zero		1


	//   ....[128]....
        /*08c4*/ 	.word	0x0000b3b0
        /*08c8*/ 	.word	0x00000008
        /*08cc*/ 	.word	0x00000000
        /*08d0*/ 	.short	0x010a
        /*08d2*/ 	.byte	0x3f
	.zero		1


	//   ....[129]....
        /*08d4*/ 	.word	0x0000b400
        /*08d8*/ 	.word	0x00000009
        /*08dc*/ 	.word	0x00000000
        /*08e0*/ 	.short	0x010a
        /*08e2*/ 	.byte	0x3f
	.zero		1


	//   ....[130]....
        /*08e4*/ 	.word	0x0000b450
        /*08e8*/ 	.word	0x00000008
        /*08ec*/ 	.word	0x00000000
        /*08f0*/ 	.short	0x010a
        /*08f2*/ 	.byte	0x3f
	.zero		1


	//   ....[131]....
        /*08f4*/ 	.word	0x0000b4a0
        /*08f8*/ 	.word	0x00000009
        /*08fc*/ 	.word	0x00000000
        /*0900*/ 	.short	0x010a
        /*0902*/ 	.byte	0x3f
	.zero		1


	//   ....[132]....
        /*0904*/ 	.word	0x0000b4f0
        /*0908*/ 	.word	0x00000008
        /*090c*/ 	.word	0x00000000
        /*0910*/ 	.short	0x010a
        /*0912*/ 	.byte	0x3f
	.zero		1


	//   ....[133]....
        /*0914*/ 	.word	0x0000b540
        /*0918*/ 	.word	0x00000009
        /*091c*/ 	.word	0x00000000
        /*0920*/ 	.short	0x010a
        /*0922*/ 	.byte	0x3f
	.zero		1


	//   ....[134]....
        /*0924*/ 	.word	0x0000b590
        /*0928*/ 	.word	0x00000008
        /*092c*/ 	.word	0x00000000
        /*0930*/ 	.short	0x010a
        /*0932*/ 	.byte	0x3f
	.zero		1


	//   ....[135]....
        /*0934*/ 	.word	0x0000b5e0
        /*0938*/ 	.word	0x00000009
        /*093c*/ 	.word	0x00000000
        /*0940*/ 	.short	0x010a
        /*0942*/ 	.byte	0x3f
	.zero		1


	//   ....[136]....
        /*0944*/ 	.word	0x0000b630
        /*0948*/ 	.word	0x00000008
        /*094c*/ 	.word	0x00000000
        /*0950*/ 	.short	0x010a
        /*0952*/ 	.byte	0x3f
	.zero		1


	//   ....[137]....
        /*0954*/ 	.word	0x0000b680
        /*0958*/ 	.word	0x00000009
        /*095c*/ 	.word	0x00000000
        /*0960*/ 	.short	0x010a
        /*0962*/ 	.byte	0x3f
	.zero		1


	//   ....[138]....
        /*0964*/ 	.word	0x0000b6d0
        /*0968*/ 	.word	0x00000008
        /*096c*/ 	.word	0x00000000
        /*0970*/ 	.short	0x010a
        /*0972*/ 	.byte	0x3f
	.zero		1


	//   ....[139]....
        /*0974*/ 	.word	0x0000b720
        /*0978*/ 	.word	0x00000009
        /*097c*/ 	.word	0x00000000
        /*0980*/ 	.short	0x010a
        /*0982*/ 	.byte	0x3f
	.zero		1


	//   ....[140]....
        /*0984*/ 	.word	0x0000b770
        /*0988*/ 	.word	0x00000008
        /*098c*/ 	.word	0x00000000
        /*0990*/ 	.short	0x010a
        /*0992*/ 	.byte	0x3f
	.zero		1


	//   ....[141]....
        /*0994*/ 	.word	0x0000b7c0
        /*0998*/ 	.word	0x0000000b
        /*099c*/ 	.word	0x00000000
        /*09a0*/ 	.short	0x010a
        /*09a2*/ 	.byte	0x3f
	.zero		1


	//----- nvinfo : EIATTR_NUM_MBARRIERS
	.align		4
.L_37:
        /*09a4*/ 	.byte	0x03, 0x38
        /*09a6*/ 	.short	0x0042


	//----- nvinfo : EIATTR_EXIT_INSTR_OFFSETS
	.align		4
        /*09a8*/ 	.byte	0x04, 0x1c
        /*09aa*/ 	.short	(.L_39 - .L_38)


	//   ....[0]....
.L_38:
        /*09ac*/ 	.word	0x00001760


	//   ....[1]....
        /*09b0*/ 	.word	0x000017c0


	//   ....[2]....
        /*09b4*/ 	.word	0x00008d70


	//   ....[3]....
        /*09b8*/ 	.word	0x00008da0


	//   ....[4]....
        /*09bc*/ 	.word	0x0000ac50


	//----- nvinfo : EIATTR_MAX_THREADS
	.align		4
.L_39:
        /*09c0*/ 	.byte	0x04, 0x05
        /*09c2*/ 	.short	(.L_41 - .L_40)
.L_40:
        /*09c4*/ 	.word	0x00000180
        /*09c8*/ 	.word	0x00000001
        /*09cc*/ 	.word	0x00000001


	//----- nvinfo : EIATTR_CRS_STACK_SIZE
	.align		4
.L_41:
        /*09d0*/ 	.byte	0x04, 0x1e
        /*09d2*/ 	.short	(.L_43 - .L_42)
.L_42:
        /*09d4*/ 	.word	0x00000000


	//----- nvinfo : EIATTR_CBANK_PARAM_SIZE
	.align		4
.L_43:
        /*09d8*/ 	.byte	0x03, 0x19
        /*09da*/ 	.short	0x0470


	//----- nvinfo : EIATTR_PARAM_CBANK
	.align		4
        /*09dc*/ 	.byte	0x04, 0x0a
        /*09de*/ 	.short	(.L_45 - .L_44)
	.align		4
.L_44:
        /*09e0*/ 	.word	index@(.nv.constant0._ZN7cutlass13device_kernelINS_4gemm6kernel13GemmUniversalIN4cute5tupleIJiiiiEEENS1_10collective13CollectiveMmaINS1_34MainloopSm90TmaGmmaWarpSpecializedILi30ENS5_IJNS4_1CILi2EEENSA_ILi1EEESC_EEENS1_32KernelTmaWarpSpecializedPingpongEEENS5_IJNSA_ILi64EEENSA_ILi176EEENSA_ILi16EEEEEENS_10bfloat16_tENS5_IJlSC_lEEESK_SL_NS4_8TiledMMAINS4_8MMA_AtomIJNS4_4SM904GMMA27MMA_64x16x16_F32BF16BF16_SSILNSP_5MajorE0ELSR_0ELNSP_7ScaleInE1ELSS_1EEEEEENS4_6LayoutINS5_IJSC_SC_SC_EEENS5_IJNSA_ILi0EEESX_SX_EEEEENS5_IJNS4_10UnderscoreES10_S10_EEEEENS4_13SM90_TMA_LOADENS4_14ComposedLayoutINS4_7SwizzleILi1ELi4ELi3EEENS4_18smem_ptr_flag_bitsILi16EEENSV_INS5_IJNSA_ILi8EEESI_EEENS5_IJSI_SC_EEEEEEEvNS4_8identityENS4_23SM90_TMA_LOAD_MULTICASTES1D_vS1E_EENS_8epilogue10collective6detail29Sm90TmaWarpSpecializedAdapterINS1I_15DefaultEpilogueISK_SL_SL_NS1H_6thread17LinearCombinationISK_Li1EffLNS1M_9ScaleType4KindE0ELNS_15FloatRoundStyleE2ESK_EENS1_15EpilogueDefaultEEEEEvvEEEEvNT_6ParamsE)
        /*09e4*/ 	.short	0x0210
        /*09e6*/ 	.short	0x0470


	//----- nvinfo : EIATTR_SW_WAR
	.align		4
.L_45:
        /*09e8*/ 	.byte	0x04, 0x36
        /*09ea*/ 	.short	(.L_47 - .L_46)
.L_46:
        /*09ec*/ 	.word	0x00000008
.L_47:


//--------------------- .nv.callgraph             --------------------------
	.section	.nv.callgraph,"",@"SHT_CUDA_CALLGRAPH"
	.align	4
	.sectionentsize	8
	.align		4
        /*0000*/ 	.word	0x00000000
	.align		4
        /*0004*/ 	.word	0xffffffff
	.align		4
        /*0008*/ 	.word	index@(_ZN7cutlass13device_kernelINS_4gemm6kernel13GemmUniversalIN4cute5tupleIJiiiiEEENS1_10collective13CollectiveMmaINS1_34MainloopSm90TmaGmmaWarpSpecializedILi30ENS5_IJNS4_1CILi2EEENSA_ILi1EEESC_EEENS1_32KernelTmaWarpSpecializedPingpongEEENS5_IJNSA_ILi64EEENSA_ILi176EEENSA_ILi16EEEEEENS_10bfloat16_tENS5_IJlSC_lEEESK_SL_NS4_8TiledMMAINS4_8MMA_AtomIJNS4_4SM904GMMA27MMA_64x16x16_F32BF16BF16_SSILNSP_5MajorE0ELSR_0ELNSP_7ScaleInE1ELSS_1EEEEEENS4_6LayoutINS5_IJSC_SC_SC_EEENS5_IJNSA_ILi0EEESX_SX_EEEEENS5_IJNS4_10UnderscoreES10_S10_EEEEENS4_13SM90_TMA_LOADENS4_14ComposedLayoutINS4_7SwizzleILi1ELi4ELi3EEENS4_18smem_ptr_flag_bitsILi16EEENSV_INS5_IJNSA_ILi8EEESI_EEENS5_IJSI_SC_EEEEEEEvNS4_8identityENS4_23SM90_TMA_LOAD_MULTICASTES1D_vS1E_EENS_8epilogue10collective6detail29Sm90TmaWarpSpecializedAdapterINS1I_15DefaultEpilogueISK_SL_SL_NS1H_6thread17LinearCombinationISK_Li1EffLNS1M_9ScaleType4KindE0ELNS_15FloatRoundStyleE2ESK_EENS1_15EpilogueDefaultEEEEEvvEEEEvNT_6ParamsE)
	.align		4
        /*000c*/ 	.word	index@(__assertfail)
	.align		4
        /*0010*/ 	.word	0x00000000
	.align		4
        /*0014*/ 	.word	0xfffffffe
	.align		4
        /*0018*/ 	.word	0x00000000
	.align		4
        /*001c*/ 	.word	0xfffffffd
	.align		4
        /*0020*/ 	.word	0x00000000
	.align		4
        /*0024*/ 	.word	0xfffffffc


//--------------------- .nv.constant4             --------------------------
	.section	.nv.constant4,"a",@progbits
	.align	8
	.align		8
.nv.constant4:
        /*0000*/ 	.dword	__assertfail
	.align		8
        /*0008*/ 	.dword	__unnamed_1
	.align		8
        /*0010*/ 	.dword	_ZN39_INTERNAL_fd12df3c_4_k_cu_be9d9f27_93944cuda3std3__45__cpo5beginE
	.align		8
        /*0018*/ 	.dword	_ZN39_INTERNAL_fd12df3c_4_k_cu_be9d9f27_93944cuda3std3__45__cpo3endE
	.align		8
        /*0020*/ 	.dword	_ZN39_INTERNAL_fd12df3c_4_k_cu_be9d9f27_93944cuda3std3__45__cpo6cbeginE
	.align		8
        /*0028*/ 	.dword	_ZN39_INTERNAL_fd12df3c_4_k_cu_be9d9f27_93944cuda3std3__45__cpo4cendE
	.align		8
        /*0030*/ 	.dword	_ZN39_INTERNAL_fd12df3c_4_k_cu_be9d9f27_93944cuda3std3__441_GLOBAL__N__fd12df3c_4_k_cu_be9d9f27_93946ignoreE
	.align		8
        /*0038*/ 	.dword	_ZN39_INTERNAL_fd12df3c_4_k_cu_be9d9f27_93944cuda3std3__419piecewise_constructE
	.align		8
        /*0040*/ 	.dword	_ZN39_INTERNAL_fd12df3c_4_k_cu_be9d9f27_93944cuda3std3__48in_placeE
	.align		8
        /*0048*/ 	.dword	_ZN39_INTERNAL_fd12df3c_4_k_cu_be9d9f27_93944cuda3std6ranges3__45__cpo4swapE
	.align		8
        /*0050*/ 	.dword	_ZN39_INTERNAL_fd12df3c_4_k_cu_be9d9f27_93944cuda3std6ranges3__45__cpo9iter_moveE
	.align		8
        /*0058*/ 	.dword	_ZN39_INTERNAL_fd12df3c_4_k_cu_be9d9f27_93944cute7productE
	.align		8
        /*0060*/ 	.dword	_ZN39_INTERNAL_fd12df3c_4_k_cu_be9d9f27_93944cute1_E
	.align		8
        /*0068*/ 	.dword	$str$22
	.align		8
        /*0070*/ 	.dword	$str$23


//--------------------- .text._ZN7cutlass13device_kernelINS_4gemm6kernel13GemmUniversalIN4cute5tupleIJiiiiEEENS1_10collective13CollectiveMmaINS1_34MainloopSm90TmaGmmaWarpSpecializedILi30ENS5_IJNS4_1CILi2EEENSA_ILi1EEESC_EEENS1_32KernelTmaWarpSpecializedPingpongEEENS5_IJNSA_ILi64EEENSA_ILi176EEENSA_ILi16EEEEEENS_10bfloat16_tENS5_IJlSC_lEEESK_SL_NS4_8TiledMMAINS4_8MMA_AtomIJNS4_4SM904GMMA27MMA_64x16x16_F32BF16BF16_SSILNSP_5MajorE0ELSR_0ELNSP_7ScaleInE1ELSS_1EEEEEENS4_6LayoutINS5_IJSC_SC_SC_EEENS5_IJNSA_ILi0EEESX_SX_EEEEENS5_IJNS4_10UnderscoreES10_S10_EEEEENS4_13SM90_TMA_LOADENS4_14ComposedLayoutINS4_7SwizzleILi1ELi4ELi3EEENS4_18smem_ptr_flag_bitsILi16EEENSV_INS5_IJNSA_ILi8EEESI_EEENS5_IJSI_SC_EEEEEEEvNS4_8identityENS4_23SM90_TMA_LOAD_MULTICASTES1D_vS1E_EENS_8epilogue10collective6detail29Sm90TmaWarpSpecializedAdapterINS1I_15DefaultEpilogueISK_SL_SL_NS1H_6thread17LinearCombinationISK_Li1EffLNS1M_9ScaleType4KindE0ELNS_15FloatRoundStyleE2ESK_EENS1_15EpilogueDefaultEEEEEvvEEEEvNT_6ParamsE --------------------------
	.section	.text._ZN7cutlass13device_kernelINS_4gemm6kernel13GemmUniversalIN4cute5tupleIJiiiiEEENS1_10collective13CollectiveMmaINS1_34MainloopSm90TmaGmmaWarpSpecializedILi30ENS5_IJNS4_1CILi2EEENSA_ILi1EEESC_EEENS1_32KernelTmaWarpSpecializedPingpongEEENS5_IJNSA_ILi64EEENSA_ILi176EEENSA_ILi16EEEEEENS_10bfloat16_tENS5_IJlSC_lEEESK_SL_NS4_8TiledMMAINS4_8MMA_AtomIJNS4_4SM904GMMA27MMA_64x16x16_F32BF16BF16_SSILNSP_5MajorE0ELSR_0ELNSP_7ScaleInE1ELSS_1EEEEEENS4_6LayoutINS5_IJSC_SC_SC_EEENS5_IJNSA_ILi0EEESX_SX_EEEEENS5_IJNS4_10UnderscoreES10_S10_EEEEENS4_13SM90_TMA_LOADENS4_14ComposedLayoutINS4_7SwizzleILi1ELi4ELi3EEENS4_18smem_ptr_flag_bitsILi16EEENSV_INS5_IJNSA_ILi8EEESI_EEENS5_IJSI_SC_EEEEEEEvNS4_8identityENS4_23SM90_TMA_LOAD_MULTICASTES1D_vS1E_EENS_8epilogue10collective6detail29Sm90TmaWarpSpecializedAdapterINS1I_15DefaultEpilogueISK_SL_SL_NS1H_6thread17LinearCombinationISK_Li1EffLNS1M_9ScaleType4KindE0ELNS_15FloatRoundStyleE2ESK_EENS1_15EpilogueDefaultEEEEEvvEEEEvNT_6ParamsE,"ax",@progbits
	.align	128
.text._ZN7cutlass13device_kernelINS_4gemm6kernel13GemmUniversalIN4cute5tupleIJiiiiEEENS1_10collective13CollectiveMmaINS1_34MainloopSm90TmaGmmaWarpSpecializedILi30ENS5_IJNS4_1CILi2EEENSA_ILi1EEESC_EEENS1_32KernelTmaWarpSpecializedPingpongEEENS5_IJNSA_ILi64EEENSA_ILi176EEENSA_ILi16EEEEEENS_10bfloat16_tENS5_IJlSC_lEEESK_SL_NS4_8TiledMMAINS4_8MMA_AtomIJNS4_4SM904GMMA27MMA_64x16x16_F32BF16BF16_SSILNSP_5MajorE0ELSR_0ELNSP_7ScaleInE1ELSS_1EEEEEENS4_6LayoutINS5_IJSC_SC_SC_EEENS5_IJNSA_ILi0EEESX_SX_EEEEENS5_IJNS4_10UnderscoreES10_S10_EEEEENS4_13SM90_TMA_LOADENS4_14ComposedLayoutINS4_7SwizzleILi1ELi4ELi3EEENS4_18smem_ptr_flag_bitsILi16EEENSV_INS5_IJNSA_ILi8EEESI_EEENS5_IJSI_SC_EEEEEEEvNS4_8identityENS4_23SM90_TMA_LOAD_MULTICASTES1D_vS1E_EENS_8epilogue10collective6detail29Sm90TmaWarpSpecializedAdapterINS1I_15DefaultEpilogueISK_SL_SL_NS1H_6thread17LinearCombinationISK_Li1EffLNS1M_9ScaleType4KindE0ELNS_15FloatRoundStyleE2ESK_EENS1_15EpilogueDefaultEEEEEvvEEEEvNT_6ParamsE:
        .type           _ZN7cutlass13device_kernelINS_4gemm6kernel13GemmUniversalIN4cute5tupleIJiiiiEEENS1_10collective13CollectiveMmaINS1_34MainloopSm90TmaGmmaWarpSpecializedILi30ENS5_IJNS4_1CILi2EEENSA_ILi1EEESC_EEENS1_32KernelTmaWarpSpecializedPingpongEEENS5_IJNSA_ILi64EEENSA_ILi176EEENSA_ILi16EEEEEENS_10bfloat16_tENS5_IJlSC_lEEESK_SL_NS4_8TiledMMAINS4_8MMA_AtomIJNS4_4SM904GMMA27MMA_64x16x16_F32BF16BF16_SSILNSP_5MajorE0ELSR_0ELNSP_7ScaleInE1ELSS_1EEEEEENS4_6LayoutINS5_IJSC_SC_SC_EEENS5_IJNSA_ILi0EEESX_SX_EEEEENS5_IJNS4_10UnderscoreES10_S10_EEEEENS4_13SM90_TMA_LOADENS4_14ComposedLayoutINS4_7SwizzleILi1ELi4ELi3EEENS4_18smem_ptr_flag_bitsILi16EEENSV_INS5_IJNSA_ILi8EEESI_EEENS5_IJSI_SC_EEEEEEEvNS4_8identityENS4_23SM90_TMA_LOAD_MULTICASTES1D_vS1E_EENS_8epilogue10collective6detail29Sm90TmaWarpSpecializedAdapterINS1I_15DefaultEpilogueISK_SL_SL_NS1H_6thread17LinearCombinationISK_Li1EffLNS1M_9ScaleType4KindE0ELNS_15FloatRoundStyleE2ESK_EENS1_15EpilogueDefaultEEEEEvvEEEEvNT_6ParamsE,@function
        .size           _ZN7cutlass13device_kernelINS_4gemm6kernel13GemmUniversalIN4cute5tupleIJiiiiEEENS1_10collective13CollectiveMmaINS1_34MainloopSm90TmaGmmaWarpSpecializedILi30ENS5_IJNS4_1CILi2EEENSA_ILi1EEESC_EEENS1_32KernelTmaWarpSpecializedPingpongEEENS5_IJNSA_ILi64EEENSA_ILi176EEENSA_ILi16EEEEEENS_10bfloat16_tENS5_IJlSC_lEEESK_SL_NS4_8TiledMMAINS4_8MMA_AtomIJNS4_4SM904GMMA27MMA_64x16x16_F32BF16BF16_SSILNSP_5MajorE0ELSR_0ELNSP_7ScaleInE1ELSS_1EEEEEENS4_6LayoutINS5_IJSC_SC_SC_EEENS5_IJNSA_ILi0EEESX_SX_EEEEENS5_IJNS4_10UnderscoreES10_S10_EEEEENS4_13SM90_TMA_LOADENS4_14ComposedLayoutINS4_7SwizzleILi1ELi4ELi3EEENS4_18smem_ptr_flag_bitsILi16EEENSV_INS5_IJNSA_ILi8EEESI_EEENS5_IJSI_SC_EEEEEEEvNS4_8identityENS4_23SM90_TMA_LOAD_MULTICASTES1D_vS1E_EENS_8epilogue10collective6detail29Sm90TmaWarpSpecializedAdapterINS1I_15DefaultEpilogueISK_SL_SL_NS1H_6thread17LinearCombinationISK_Li1EffLNS1M_9ScaleType4KindE0ELNS_15FloatRoundStyleE2ESK_EENS1_15EpilogueDefaultEEEEEvvEEEEvNT_6ParamsE,(.L_x_302 - _ZN7cutlass13device_kernelINS_4gemm6kernel13GemmUniversalIN4cute5tupleIJiiiiEEENS1_10collective13CollectiveMmaINS1_34MainloopSm90TmaGmmaWarpSpecializedILi30ENS5_IJNS4_1CILi2EEENSA_ILi1EEESC_EEENS1_32KernelTmaWarpSpecializedPingpongEEENS5_IJNSA_ILi64EEENSA_ILi176EEENSA_ILi16EEEEEENS_10bfloat16_tENS5_IJlSC_lEEESK_SL_NS4_8TiledMMAINS4_8MMA_AtomIJNS4_4SM904GMMA27MMA_64x16x16_F32BF16BF16_SSILNSP_5MajorE0ELSR_0ELNSP_7ScaleInE1ELSS_1EEEEEENS4_6LayoutINS5_IJSC_SC_SC_EEENS5_IJNSA_ILi0EEESX_SX_EEEEENS5_IJNS4_10UnderscoreES10_S10_EEEEENS4_13SM90_TMA_LOADENS4_14ComposedLayoutINS4_7SwizzleILi1ELi4ELi3EEENS4_18smem_ptr_flag_bitsILi16EEENSV_INS5_IJNSA_ILi8EEESI_EEENS5_IJSI_SC_EEEEEEEvNS4_8identityENS4_23SM90_TMA_LOAD_MULTICASTES1D_vS1E_EENS_8epilogue10collective6detail29Sm90TmaWarpSpecializedAdapterINS1I_15DefaultEpilogueISK_SL_SL_NS1H_6thread17LinearCombinationISK_Li1EffLNS1M_9ScaleType4KindE0ELNS_15FloatRoundStyleE2ESK_EENS1_15EpilogueDefaultEEEEEvvEEEEvNT_6ParamsE)
        .other          _ZN7cutlass13device_kernelINS_4gemm6kernel13GemmUniversalIN4cute5tupleIJiiiiEEENS1_10collective13CollectiveMmaINS1_34MainloopSm90TmaGmmaWarpSpecializedILi30ENS5_IJNS4_1CILi2EEENSA_ILi1EEESC_EEENS1_32KernelTmaWarpSpecializedPingpongEEENS5_IJNSA_ILi64EEENSA_ILi176EEENSA_ILi16EEEEEENS_10bfloat16_tENS5_IJlSC_lEEESK_SL_NS4_8TiledMMAINS4_8MMA_AtomIJNS4_4SM904GMMA27MMA_64x16x16_F32BF16BF16_SSILNSP_5MajorE0ELSR_0ELNSP_7ScaleInE1ELSS_1EEEEEENS4_6LayoutINS5_IJSC_SC_SC_EEENS5_IJNSA_ILi0EEESX_SX_EEEEENS5_IJNS4_10UnderscoreES10_S10_EEEEENS4_13SM90_TMA_LOADENS4_14ComposedLayoutINS4_7SwizzleILi1ELi4ELi3EEENS4_18smem_ptr_flag_bitsILi16EEENSV_INS5_IJNSA_ILi8EEESI_EEENS5_IJSI_SC_EEEEEEEvNS4_8identityENS4_23SM90_TMA_LOAD_MULTICASTES1D_vS1E_EENS_8epilogue10collective6detail29Sm90TmaWarpSpecializedAdapterINS1I_15DefaultEpilogueISK_SL_SL_NS1H_6thread17LinearCombinationISK_Li1EffLNS1M_9ScaleType4KindE0ELNS_15FloatRoundStyleE2ESK_EENS1_15EpilogueDefaultEEEEEvvEEEEvNT_6ParamsE,@"STO_CUDA_ENTRY STV_DEFAULT"
_ZN7cutlass13device_kernelINS_4gemm6kernel13GemmUniversalIN4cute5tupleIJiiiiEEENS1_10collective13CollectiveMmaINS1_34MainloopSm90TmaGmmaWarpSpecializedILi30ENS5_IJNS4_1CILi2EEENSA_ILi1EEESC_EEENS1_32KernelTmaWarpSpecializedPingpongEEENS5_IJNSA_ILi64EEENSA_ILi176EEENSA_ILi16EEEEEENS_10bfloat16_tENS5_IJlSC_lEEESK_SL_NS4_8TiledMMAINS4_8MMA_AtomIJNS4_4SM904GMMA27MMA_64x16x16_F32BF16BF16_SSILNSP_5MajorE0ELSR_0ELNSP_7ScaleInE1ELSS_1EEEEEENS4_6LayoutINS5_IJSC_SC_SC_EEENS5_IJNSA_ILi0EEESX_SX_EEEEENS5_IJNS4_10UnderscoreES10_S10_EEEEENS4_13SM90_TMA_LOADENS4_14ComposedLayoutINS4_7SwizzleILi1ELi4ELi3EEENS4_18smem_ptr_flag_bitsILi16EEENSV_INS5_IJNSA_ILi8EEESI_EEENS5_IJSI_SC_EEEEEEEvNS4_8identityENS4_23SM90_TMA_LOAD_MULTICASTES1D_vS1E_EENS_8epilogue10collective6detail29Sm90TmaWarpSpecializedAdapterINS1I_15DefaultEpilogueISK_SL_SL_NS1H_6thread17LinearCombinationISK_Li1EffLNS1M_9ScaleType4KindE0ELNS_15FloatRoundStyleE2ESK_EENS1_15EpilogueDefaultEEEEEvvEEEEvNT_6ParamsE:
[----:B------:R-:W0:Y:S02]  /*0000*/  LDC R1, c[0x0][0x28] ;  /* 0x00000a00ff017b82 */ /* 0x000e240000000800 */
[----:B0-----:R-:W-:Y:S01]  /*0010*/  VIADD R1, R1, 0xfffffff8 ;  /* 0xfffffff801017836 */ /* 0x001fe20000000000 */
[----:B------:R-:W0:Y:S01]  /*0020*/  S2R R4, SR_TID.X ;  /* 0x0000000000047919 */ /* 0x000e220000002100 */
[----:B------:R-:W-:Y:S01]  /*0030*/  ELECT P0, URZ, PT ;  /* 0x00000000003f782f */ /* 0x000fe20003800000 */
[----:B------:R-:W-:Y:S01]  /*0040*/  BSSY B0, `(.L_x_0) ;  /* 0x000000f000007945 */ /* 0x000fe20003800000 */
[--C-:B0-----:R-:W-:Y:S02]  /*0050*/  SHF.R.U32.HI R2, RZ, 0x5, R4.reuse ;  /* 0x00000005ff027819 */ /* 0x101fe40000011604 */
[----:B------:R-:W-:-:S03]  /*0060*/  SHF.R.U32.HI R7, RZ, 0x7, R4 ;  /* 0x00000007ff077819 */ /* 0x000fc60000011604 */
[----:B------:R-:W0:Y:S04]  /*0070*/  SHFL.IDX PT, R5, R2, RZ, 0x1f ;  /* 0x00001fff02057589 */ /* 0x000e2800000e0000 */
[----:B------:R1:W2:Y:S01]  /*0080*/  SHFL.IDX PT, R10, R7, RZ, 0x1f ;  /* 0x00001fff070a7589 */ /* 0x0002a200000e0000 */
[----:B0-----:R-:W-:-:S13]  /*0090*/  ISETP.NE.OR P0, PT, R5, RZ, !P0 ;  /* 0x000000ff0500720c */ /* 0x001fda0004705670 */
[----:B-12---:R-:W-:Y:S05]  /*00a0*/  @P0 BRA `(.L_x_1) ;  /* 0x0000000000200947 */ /* 0x006fea0003800000 */
[----:B------:R-:W-:Y:S02]  /*00b0*/  ULDC.64 UR4, c[0x0][0x198] ;  /* 0x0000660000047ab9 */ /* 0x000fe40000000a00 */
[----:B------:R-:W-:Y:S02]  /*00c0*/  UIADD3 UR6, UP0, UR4, 0xf0, URZ ;  /* 0x000000f004067890 */ /* 0x000fe4000ff1e03f */
[----:B------:R-:W-:Y:S02]  /*00d0*/  UIADD3 UR4, UP1, UR4, 0x1f0, URZ ;  /* 0x000001f004047890 */ /* 0x000fe4000ff3e03f */
[----:B------:R-:W-:Y:S02]  /*00e0*/  UIADD3.X UR7, URZ, UR5, URZ, UP0, !UPT ;  /* 0x000000053f077290 */ /* 0x000fe400087fe43f */
[----:B------:R-:W-:-:S07]  /*00f0*/  UIADD3.X UR5, URZ, UR5, URZ, UP1, !UPT ;  /* 0x000000053f057290 */ /* 0x000fce0008ffe43f */
[----:B------:R0:W-:Y:S02]  /*0100*/  UTMACCTL.PF [UR6] ;  /* 0x00000000060079b9 */ /* 0x0001e40008040000 */
[----:B------:R0:W-:Y:S02]  /*0110*/  UTMACCTL.PF [UR4] ;  /* 0x00000000040079b9 */ /* 0x0001e40008040000 */
[----:B0-----:R-:W-:Y:S01]  /*0120*/  NOP ;  /* 0x0000000000007918 */ /* 0x001fe20000000000 */
.L_x_1:
[----:B------:R-:W-:Y:S05]  /*0130*/  BSYNC B0 ;  /* 0x0000000000007941 */ /* 0x000fea0003800000 */
.L_x_0:
[----:B------:R-:W0:Y:S01]  /*0140*/  SHFL.IDX PT, R8, R2, RZ, 0x1f ;  /* 0x00001fff02087589 */ /* 0x000e2200000e0000 */
[----:B------:R-:W-:-:S04]  /*0150*/  SHF.R.S32.HI R3, RZ, 0x1f, R4 ;  /* 0x0000001fff037819 */ /* 0x000fc80000011404 */
[----:B------:R-:W-:Y:S02]  /*0160*/  LEA.HI R3, R3, R4, RZ, 0x7 ;  /* 0x0000000403037211 */ /* 0x000fe400078f38ff */
[----:B0-----:R-:W-:-:S13]  /*0170*/  ISETP.NE.AND P0, PT, R8, RZ, PT ;  /* 0x000000ff0800720c */ /* 0x001fda0003f05270 */
[----:B------:R-:W-:Y:S05]  /*0180*/  @P0 BRA `(.L_x_2) ;  /* 0x0000000400340947 */ /* 0x000fea0003800000 */
[----:B------:R-:W-:Y:S01]  /*0190*/  ELECT P0, URZ, PT ;  /* 0x00000000003f782f */ /* 0x000fe20003800000 */
[----:B------:R-:W-:-:S12]  /*01a0*/  BSSY B0, `(.L_x_2) ;  /* 0x000004b000007945 */ /* 0x000fd80003800000 */
[----:B------:R-:W-:Y:S05]  /*01b0*/  @!P0 BRA `(.L_x_3) ;  /* 0x0000000400248947 */ /* 0x000fea0003800000 */
[----:B------:R-:W0:Y:S01]  /*01c0*/  S2UR UR8, SR_CgaCtaId ;  /* 0x00000000000879c3 */ /* 0x000e220000008800 */
[----:B------:R-:W-:Y:S01]  /*01d0*/  UMOV UR4, 0x400 ;  /* 0x0000040000047882 */ /* 0x000fe20000000000 */
[----:B------:R-:W-:Y:S01]  /*01e0*/  UMOV UR5, 0x1 ;  /* 0x0000000100057882 */ /* 0x000fe20000000000 */
[----:B------:R-:W-:Y:S02]  /*01f0*/  UMOV UR6, 0x2 ;  /* 0x0000000200067882 */ /* 0x000fe40000000000 */
[----:B------:R-:W-:-:S04]  /*0200*/  UIADD3 UR6, -UR6, 0x100000, URZ ;  /* 0x0010000006067890 */ /* 0x000fc8000fffe13f */
[----:B------:R-:W-:Y:S02]  /*0210*/  USHF.L.U32 UR7, UR6, 0xb, URZ ;  /* 0x0000000b06077899 */ /* 0x000fe4000800063f */
[----:B------:R-:W-:Y:S02]  /*0220*/  USHF.L.U32 UR6, UR6, 0x1, URZ ;  /* 0x0000000106067899 */ /* 0x000fe4000800063f */
[----:B0-----:R-:W-:Y:S02]  /*0230*/  ULEA UR8, UR8, UR4, 0x18 ;  /* 0x0000000408087291 */ /* 0x001fe4000f8ec03f */
[----:B------:R-:W-:-:S04]  /*0240*/  UIADD3 UR4, -UR5, 0x100000, URZ ;  /* 0x0010000005047890 */ /* 0x000fc8000fffe13f */
[----:B------:R-:W-:Y:S02]  /*0250*/  USHF.L.U32 UR5, UR4, 0xb, URZ ;  /* 0x0000000b04057899 */ /* 0x000fe4000800063f */
[----:B------:R-:W-:Y:S01]  /*0260*/  USHF.L.U32 UR4, UR4, 0x1, URZ ;  /* 0x0000000104047899 */ /* 0x000fe2000800063f */
[----:B------:R-:W0:Y:S11]  /*0270*/  FENCE.VIEW.ASYNC.S ;  /* 0x00000000000073c6 */ /* 0x000e360000000000 */
[----:B0-----:R0:W1:Y:S01]  /*0280*/  SYNCS.EXCH.64 URZ, [UR8], UR4 ;  /* 0x00000004083f75b2 */ /* 0x0010620008000100 */
[----:B------:R0:W2:Y:S01]  /*0290*/  SYNCS.EXCH.64 URZ, [UR8+0xf0], UR6 ;  /* 0x0000f006083f75b2 */ /* 0x0000a20008000100 */
[----:B------:R0:W3:Y:S01]  /*02a0*/  SYNCS.EXCH.64 URZ, [UR8+0x8], UR4 ;  /* 0x00000804083f75b2 */ /* 0x0000e20008000100 */
[----:B------:R0:W4:Y:S01]  /*02b0*/  SYNCS.EXCH.64 URZ, [UR8+0xf8], UR6 ;  /* 0x0000f806083f75b2 */ /* 0x0001220008000100 */
[----:B------:R0:W0:Y:S01]  /*02c0*/  SYNCS.EXCH.64 URZ, [UR8+0x10], UR4 ;  /* 0x00001004083f75b2 */ /* 0x0000220008000100 */
        /* <DEDUP_REMOVED lines=55> */
[----:B-1234-:R-:W-:Y:S01]  /*0640*/  NOP ;  /* 0x0000000000007918 */ /* 0x01efe20000000000 */
.L_x_3:
[----:B0-----:R-:W-:Y:S05]  /*0650*/  BSYNC B0 ;  /* 0x0000000000007941 */ /* 0x001fea0003800000 */
.L_x_2:
[----:B------:R-:W0:Y:S01]  /*0660*/  SHFL.IDX PT, R13, R2, RZ, 0x1f ;  /* 0x00001fff020d7589 */ /* 0x000e2200000e0000 */
[----:B------:R-:W1:Y:S01]  /*0670*/  S2UR UR12, SR_CTAID.X ;  /* 0x00000000000c79c3 */ /* 0x000e620000002500 */
[----:B------:R-:W-:Y:S02]  /*0680*/  LOP3.LUT R3, R3, 0xffffff80, RZ, 0xc0, !PT ;  /* 0xffffff8003037812 */ /* 0x000fe400078ec0ff */
[----:B------:R-:W-:Y:S01]  /*0690*/  ELECT P0, URZ, PT ;  /* 0x00000000003f782f */ /* 0x000fe20003800000 */
[----:B------:R2:W3:Y:S01]  /*06a0*/  SHFL.IDX PT, R12, R2, RZ, 0x1f ;  /* 0x00001fff020c7589 */ /* 0x0004e200000e0000 */
[----:B------:R-:W-:Y:S01]  /*06b0*/  ELECT P1, URZ, PT ;  /* 0x00000000003f782f */ /* 0x000fe20003820000 */
[----:B------:R-:W-:Y:S01]  /*06c0*/  NOP ;  /* 0x0000000000007918 */ /* 0x000fe20000000000 */
[----:B------:R-:W-:Y:S01]  /*06d0*/  IMAD.IADD R3, R4, 0x1, -R3 ;  /* 0x0000000104037824 */ /* 0x000fe200078e0a03 */
[----:B------:R-:W4:Y:S01]  /*06e0*/  S2R R6, SR_CTAID.Y ;  /* 0x0000000000067919 */ /* 0x000f220000002600 */
[----:B------:R-:W-:Y:S01]  /*06f0*/  ULDC UR4, c[0x0][0x150] ;  /* 0x0000540000047ab9 */ /* 0x000fe20000000800 */
[----:B------:R-:W5:Y:S01]  /*0700*/  LDC R14, c[0x0][0x144] ;  /* 0x00005100ff0e7b82 */ /* 0x000f620000000800 */
[----:B------:R-:W-:Y:S01]  /*0710*/  UMOV UR11, 0x80 ;  /* 0x00000080000b7882 */ /* 0x000fe20000000000 */
[----:B------:R-:W-:Y:S01]  /*0720*/  SHF.R.S32.HI R0, RZ, 0x1f, R3 ;  /* 0x0000001fff007819 */ /* 0x000fe20000011403 */
[----:B------:R-:W-:Y:S01]  /*0730*/  NOP ;  /* 0x0000000000007918 */ /* 0x000fe20000000000 */
[C---:B------:R-:W-:Y:S01]  /*0740*/  VIADD R35, R10.reuse, 0xffffffff ;  /* 0xffffffff0a237836 */ /* 0x040fe20000000000 */
[----:B------:R-:W-:Y:S01]  /*0750*/  ISETP.NE.AND P4, PT, R10, RZ, PT ;  /* 0x000000ff0a00720c */ /* 0x000fe20003f85270 */
[----:B------:R-:W-:Y:S01]  /*0760*/  IMAD.MOV.U32 R113, RZ, RZ, 0x1 ;  /* 0x00000001ff717424 */ /* 0x000fe200078e00ff */
[----:B------:R-:W-:Y:S01]  /*0770*/  LEA.HI R9, R0, R3, RZ, 0x3 ;  /* 0x0000000300097211 */ /* 0x000fe200078f18ff */
[----:B------:R-:W5:Y:S01]  /*0780*/  LDC R15, c[0x0][0x140] ;  /* 0x00005000ff0f7b82 */ /* 0x000f620000000800 */
[----:B------:R-:W-:-:S02]  /*0790*/  ISETP.GE.U32.AND P6, PT, R35, 0x2, PT ;  /* 0x000000022300780c */ /* 0x000fc40003fc6070 */
[--C-:B------:R-:W-:Y:S02]  /*07a0*/  SHF.R.S32.HI R11, RZ, 0x3, R9.reuse ;  /* 0x00000003ff0b7819 */ /* 0x100fe40000011409 */
[----:B--2---:R-:W-:Y:S02]  /*07b0*/  SHF.R.S32.HI R2, RZ, 0x1f, R9 ;  /* 0x0000001fff027819 */ /* 0x004fe40000011409 */
[----:B------:R-:W-:Y:S01]  /*07c0*/  SHF.R.S32.HI R9, RZ, 0x1f, R8 ;  /* 0x0000001fff097819 */ /* 0x000fe20000011408 */
[----:B------:R-:W2:Y:S01]  /*07d0*/  LDC R25, c[0x0][0x148] ;  /* 0x00005200ff197b82 */ /* 0x000ea20000000800 */
[----:B0-----:R-:W-:Y:S02]  /*07e0*/  ISETP.NE.OR P0, PT, R13, RZ, !P0 ;  /* 0x000000ff0d00720c */ /* 0x001fe40004705670 */
[----:B-1----:R-:W-:Y:S02]  /*07f0*/  I2FP.F32.U32 R13, UR12 ;  /* 0x0000000c000d7c45 */ /* 0x002fe40008201000 */
[----:B------:R-:W-:-:S02]  /*0800*/  LEA.HI R2, R2, R11, RZ, 0x2 ;  /* 0x0000000b02027211 */ /* 0x000fc400078f10ff */
[----:B------:R-:W-:Y:S01]  /*0810*/  LEA.HI R9, R9, R8, RZ, 0x2 ;  /* 0x0000000809097211 */ /* 0x000fe200078f10ff */
[----:B------:R-:W-:Y:S01]  /*0820*/  FMUL R13, R13, UR4 ;  /* 0x000000040d0d7c20 */ /* 0x000fe20008400000 */
[----:B---3--:R-:W-:Y:S01]  /*0830*/  ISETP.NE.OR P1, PT, R12, RZ, !P1 ;  /* 0x000000ff0c00720c */ /* 0x008fe20004f25670 */
[----:B------:R-:W-:Y:S01]  /*0840*/  ULDC UR4, c[0x0][0x154] ;  /* 0x0000550000047ab9 */ /* 0x000fe20000000800 */
[----:B------:R-:W-:Y:S02]  /*0850*/  LOP3.LUT R12, R2, 0xfffffffc, RZ, 0xc0, !PT ;  /* 0xfffffffc020c7812 */ /* 0x000fe400078ec0ff */
[----:B------:R-:W-:Y:S01]  /*0860*/  LOP3.LUT R9, R9, 0x3ffffffc, RZ, 0xc0, !PT ;  /* 0x3ffffffc09097812 */ /* 0x000fe200078ec0ff */
[----:B------:R-:W0:Y:S01]  /*0870*/  F2I.U32.TRUNC.NTZ R13, R13 ;  /* 0x0000000d000d7305 */ /* 0x000e22000020f000 */
[----:B------:R-:W-:Y:S01]  /*0880*/  SHF.R.S32.HI R2, RZ, 0x1f, R5 ;  /* 0x0000001fff027819 */ /* 0x000fe20000011405 */
[----:B------:R-:W-:Y:S01]  /*0890*/  IMAD.IADD R12, R11, 0x1, -R12 ;  /* 0x000000010b0c7824 */ /* 0x000fe200078e0a0c */
[----:B------:R-:W-:Y:S01]  /*08a0*/  VOTEU.ALL UP1, P0 ;  /* 0x00000000003f7886 */ /* 0x000fe20000020000 */
[----:B------:R-:W-:Y:S01]  /*08b0*/  IMAD.IADD R9, R8, 0x1, -R9 ;  /* 0x0000000108097824 */ /* 0x000fe200078e0a09 */
[----:B------:R-:W-:Y:S01]  /*08c0*/  LEA.HI R2, R2, R5, RZ, 0x2 ;  /* 0x0000000502027211 */ /* 0x000fe200078f10ff */
[----:B------:R-:W-:Y:S01]  /*08d0*/  VOTEU.ALL UP0, P0 ;  /* 0x00000000003f7886 */ /* 0x000fe20000000000 */
[----:B----4-:R-:W-:Y:S01]  /*08e0*/  I2FP.F32.U32 R8, R6 ;  /* 0x0000000600087245 */ /* 0x010fe20000201000 */
[----:B------:R-:W-:Y:S01]  /*08f0*/  IMAD R9, R9, 0x4, R12 ;  /* 0x0000000409097824 */ /* 0x000fe200078e020c */
[----:B------:R-:W-:Y:S01]  /*0900*/  LOP3.LUT R2, R2, 0xfffffffc, RZ, 0xc0, !PT ;  /* 0xfffffffc02027812 */ /* 0x000fe200078ec0ff */
[----:B------:R-:W-:Y:S01]  /*0910*/  VOTEU.ALL UP2, P1 ;  /* 0x00000000003f7886 */ /* 0x000fe20000840000 */
[----:B------:R-:W1:Y:S01]  /*0920*/  @!UP1 S2UR UR7, SR_CgaCtaId ;  /* 0x00000000000799c3 */ /* 0x000e620000008800 */
[----:B------:R-:W-:Y:S01]  /*0930*/  FMUL R8, R8, UR4 ;  /* 0x0000000408087c20 */ /* 0x000fe20008400000 */
[----:B------:R-:W-:Y:S01]  /*0940*/  IMAD.SHL.U32 R112, R9, 0x4, RZ ;  /* 0x0000000409707824 */ /* 0x000fe200078e00ff */
[----:B------:R-:W-:Y:S01]  /*0950*/  UMOV UR4, 0x20 ;  /* 0x0000002000047882 */ /* 0x000fe20000000000 */
[----:B------:R-:W-:Y:S01]  /*0960*/  IMAD.IADD R5, R5, 0x1, -R2 ;  /* 0x0000000105057824 */ /* 0x000fe200078e0a02 */
[----:B------:R-:W-:Y:S01]  /*0970*/  LEA.HI R2, R9, R9, RZ, 0x1 ;  /* 0x0000000909027211 */ /* 0x000fe200078f08ff */
[----:B0-----:R-:W-:Y:S01]  /*0980*/  IMAD.MOV R13, RZ, RZ, -R13 ;  /* 0x000000ffff0d7224 */ /* 0x001fe200078e0a0d */
[----:B------:R-:W0:Y:S01]  /*0990*/  F2I.U32.TRUNC.NTZ R8, R8 ;  /* 0x0000000800087305 */ /* 0x000e22000020f000 */
[----:B------:R-:W3:Y:S01]  /*09a0*/  @!UP2 S2UR UR10, SR_CgaCtaId ;  /* 0x00000000000aa9c3 */ /* 0x000ee20000008800 */
[----:B------:R-:W-:Y:S01]  /*09b0*/  LOP3.LUT R2, R2, 0xfffffffe, RZ, 0xc0, !PT ;  /* 0xfffffffe02027812 */ /* 0x000fe200078ec0ff */
[----:B-----5:R-:W-:Y:S01]  /*09c0*/  IMAD R21, R14, R13, UR12 ;  /* 0x0000000c0e157e24 */ /* 0x020fe2000f8e020d */
[----:B------:R-:W-:Y:S01]  /*09d0*/  @!UP1 UMOV UR6, 0x400 ;  /* 0x0000040000069882 */ /* 0x000fe20000000000 */
[----:B------:R-:W-:-:S04]  /*09e0*/  @!UP1 UIADD3 UR4, -UR4, 0x100000, URZ ;  /* 0x0010000004049890 */ /* 0x000fc8000fffe13f */
[----:B------:R-:W-:Y:S02]  /*09f0*/  @!UP1 USHF.L.U32 UR5, UR4, 0xb, URZ ;  /* 0x0000000b04059899 */ /* 0x000fe4000800063f */
[----:B------:R-:W-:Y:S01]  /*0a00*/  @!UP1 USHF.L.U32 UR4, UR4, 0x1, URZ ;  /* 0x0000000104049899 */ /* 0x000fe2000800063f */
[C---:B------:R-:W-:Y:S01]  /*0a10*/  LOP3.LUT R112, R9.reuse, 0xc, R112, 0x78, !PT ;  /* 0x0000000c09707812 */ /* 0x040fe200078e7870 */
[----:B------:R-:W-:Y:S01]  /*0a20*/  IMAD.IADD R2, R9, 0x1, -R2 ;  /* 0x0000000109027824 */ /* 0x000fe200078e0a02 */
[----:B------:R-:W-:Y:S01]  /*0a30*/  @!UP2 UMOV UR9, 0x400 ;  /* 0x000004000009a882 */ /* 0x000fe20000000000 */
[----:B------:R-:W-:Y:S01]  /*0a40*/  VOTEU.ALL UP3, P1 ;  /* 0x00000000003f7886 */ /* 0x000fe20000860000 */
[----:B------:R-:W-:Y:S01]  /*0a50*/  VOTEU.ALL UP4, P1 ;  /* 0x00000000003f7886 */ /* 0x000fe20000880000 */
[----:B------:R-:W-:Y:S01]  /*0a60*/  VOTEU.ALL UP5, P1 ;  /* 0x00000000003f7886 */ /* 0x000fe200008a0000 */
[----:B------:R-:W-:Y:S01]  /*0a70*/  ISETP.NE.AND P3, PT, R2, R21, PT ;  /* 0x000000150200720c */ /* 0x000fe20003f65270 */
[----:B------:R4:W4:Y:S01]  /*0a80*/  SHFL.IDX PT, R14, R7, RZ, 0x1f ;  /* 0x00001fff070e7589 */ /* 0x00092200000e0000 */
[----:B------:R-:W-:Y:S01]  /*0a90*/  ISETP.EQ.U32.AND P2, PT, R15, 0x1, PT ;  /* 0x000000010f00780c */ /* 0x000fe20003f42070 */
[----:B0-----:R-:W-:Y:S01]  /*0aa0*/  IMAD.MOV R20, RZ, RZ, -R8 ;  /* 0x000000ffff147224 */ /* 0x001fe200078e0a08 */
[----:B-1----:R-:W-:-:S02]  /*0ab0*/  @!UP1 ULEA UR8, UR7, UR6, 0x18 ;  /* 0x0000000607089291 */ /* 0x002fc4000f8ec03f */
[----:B------:R-:W-:-:S04]  /*0ac0*/  @!UP2 UIADD3 UR6, -UR11, 0x100000, URZ ;  /* 0x001000000b06a890 */ /* 0x000fc8000fffe13f */
[----:B------:R-:W-:Y:S02]  /*0ad0*/  @!UP2 USHF.L.U32 UR7, UR6, 0xb, URZ ;  /* 0x0000000b0607a899 */ /* 0x000fe4000800063f */
[----:B------:R-:W-:Y:S01]  /*0ae0*/  @!UP2 USHF.L.U32 UR6, UR6, 0x1, URZ ;  /* 0x000000010606a899 */ /* 0x000fe2000800063f */
[----:B--2---:R-:W-:Y:S01]  /*0af0*/  IMAD R9, R25, R20, R6 ;  /* 0x0000001419097224 */ /* 0x004fe200078e0206 */
[----:B------:R-:W-:Y:S01]  /*0b00*/  VOTEU.ALL UP1, P0 ;  /* 0x00000000003f7886 */ /* 0x000fe20000020000 */
[----:B------:R-:W-:Y:S01]  /*0b10*/  LOP3.LUT P0, RZ, R3, 0x7, RZ, 0xc0, !PT ;  /* 0x0000000703ff7812 */ /* 0x000fe2000780c0ff */
[----:B---3--:R-:W-:Y:S01]  /*0b20*/  @!UP2 ULEA UR9, UR10, UR9, 0x18 ;  /* 0x000000090a09a291 */ /* 0x008fe2000f8ec03f */
[----:B------:R-:W-:Y:S01]  /*0b30*/  @P3 LEA.HI R2, R112, R112, RZ, 0x1 ;  /* 0x0000007070023211 */ /* 0x000fe200078f08ff */
[----:B------:R-:W-:Y:S01]  /*0b40*/  VOTEU.ALL UP2, P1 ;  /* 0x00000000003f7886 */ /* 0x000fe20000840000 */
[----:B------:R-:W-:Y:S01]  /*0b50*/  ISETP.NE.AND P1, PT, R5, 0x3, PT ;  /* 0x000000030500780c */ /* 0x000fe20003f25270 */
[----:B------:R-:W0:Y:S02]  /*0b60*/  FENCE.VIEW.ASYNC.S ;  /* 0x00000000000073c6 */ /* 0x000e240000000000 */
[----:B0-----:R0:W1:Y:S01]  /*0b70*/  @!UP0 SYNCS.EXCH.64 URZ, [UR8+0x210], UR4 ;  /* 0x00021004083f85b2 */ /* 0x0010620008000100 */
[----:B------:R-:W-:-:S02]  /*0b80*/  @P3 SHF.R.S32.HI R2, RZ, 0x1, R2 ;  /* 0x00000001ff023819 */ /* 0x000fc40000011402 */
[----:B------:R-:W-:Y:S02]  /*0b90*/  ISETP.EQ.OR P1, PT, R5, RZ, !P1 ;  /* 0x000000ff0500720c */ /* 0x000fe40004f22670 */
[----:B------:R-:W-:Y:S02]  /*0ba0*/  @P3 ISETP.NE.AND P5, PT, R2, R9, PT ;  /* 0x000000090200320c */ /* 0x000fe40003fa5270 */
[----:B------:R-:W-:Y:S02]  /*0bb0*/  ISETP.LT.U32.AND P0, PT, R112, 0x2, !P0 ;  /* 0x000000027000780c */ /* 0x000fe40004701070 */
[----:B------:R-:W-:Y:S02]  /*0bc0*/  ISETP.EQ.AND P1, PT, R10, RZ, P1 ;  /* 0x000000ff0a00720c */ /* 0x000fe40000f22270 */
[----:B------:R-:W-:Y:S02]  /*0bd0*/  SEL R2, RZ, 0x1, !P0 ;  /* 0x00000001ff027807 */ /* 0x000fe40004000000 */
[----:B------:R-:W-:-:S02]  /*0be0*/  @P3 SEL R113, RZ, 0x1, P5 ;  /* 0x00000001ff713807 */ /* 0x000fc40002800000 */
[----:B------:R-:W-:Y:S01]  /*0bf0*/  SEL R16, RZ, 0x1, !P1 ;  /* 0x00000001ff107807 */ /* 0x000fe20004800000 */
[----:B------:R0:W2:Y:S01]  /*0c00*/  @!UP1 SYNCS.EXCH.64 URZ, [UR8+0x218], UR4 ;  /* 0x00021804083f95b2 */ /* 0x0000a20008000100 */
[----:B------:R-:W-:Y:S01]  /*0c10*/  NOP ;  /* 0x0000000000007918 */ /* 0x000fe20000000000 */
[----:B------:R-:W-:Y:S02]  /*0c20*/  LOP3.LUT R113, R113, R2, RZ, 0xc0, !PT ;  /* 0x0000000271717212 */ /* 0x000fe400078ec0ff */
[----:B------:R-:W-:Y:S01]  /*0c30*/  SEL R16, R16, 0x2, P6 ;  /* 0x0000000210107807 */ /* 0x000fe20003000000 */
[----:B------:R0:W3:Y:S01]  /*0c40*/  @!UP2 SYNCS.EXCH.64 URZ, [UR9+0x1f0], UR6 ;  /* 0x0001f006093fa5b2 */ /* 0x0000e20008000100 */
[----:B------:R0:W0:Y:S01]  /*0c50*/  @!UP3 SYNCS.EXCH.64 URZ, [UR9+0x1f8], UR6 ;  /* 0x0001f806093fb5b2 */ /* 0x0000220008000100 */
[----:B------:R0:W0:Y:S01]  /*0c60*/  @!UP4 SYNCS.EXCH.64 URZ, [UR9+0x200], UR6 ;  /* 0x00020006093fc5b2 */ /* 0x0000220008000100 */
[----:B------:R0:W0:Y:S01]  /*0c70*/  @!UP5 SYNCS.EXCH.64 URZ, [UR9+0x208], UR6 ;  /* 0x00020806093fd5b2 */ /* 0x0000220008000100 */
[----:B------:R-:W-:Y:S01]  /*0c80*/  NOP ;  /* 0x0000000000007918 */ /* 0x000fe20000000000 */
[----:B-1--4-:R-:W-:Y:S05]  /*0c90*/  @!P2 BRA `(.L_x_4) ;  /* 0x000000000008a947 */ /* 0x012fea0003800000 */
[----:B0-23--:R-:W-:Y:S01]  /*0ca0*/  UCGABAR_ARV ;  /* 0x00000000000079c7 */ /* 0x00dfe20008000000 */
[----:B------:R-:W-:Y:S05]  /*0cb0*/  BRA `(.L_x_5) ;  /* 0x0000000000047947 */ /* 0x000fea0003800000 */
.L_x_4:
[----:B0-23--:R-:W-:Y:S01]  /*0cc0*/  NOP ;  /* 0x0000000000007918 */ /* 0x00dfe20000000000 */
.L_x_5:
[----:B------:R-:W-:Y:S01]  /*0cd0*/  ULDC.64 UR4, c[0x0][0x598] ;  /* 0x0001660000047ab9 */ /* 0x000fe20000000a00 */
[----:B------:R-:W-:Y:S01]  /*0ce0*/  ULDC.64 UR36, c[0x0][0x208] ;  /* 0x0000820000247ab9 */ /* 0x000fe20000000a00 */
[----:B------:R-:W-:-:S04]  /*0cf0*/  ISETP.NE.U32.AND P0, PT, RZ, UR4, PT ;  /* 0x00000004ff007c0c */ /* 0x000fc8000bf05070 */
[----:B------:R-:W-:-:S13]  /*0d00*/  ISETP.NE.AND.EX P0, PT, RZ, UR5, PT, P0 ;  /* 0x00000005ff007c0c */ /* 0x000fda000bf05300 */
[----:B------:R-:W-:Y:S05]  /*0d10*/  @!P0 BRA `(.L_x_6) ;  /* 0x00000000001c8947 */ /* 0x000fea0003800000 */
[----:B------:R-:W0:Y:S02]  /*0d20*/  LDC.64 R8, c[0x0][0x598] ;  /* 0x00016600ff087b82 */ /* 0x000e240000000a00 */
[----:B0-----:R-:W2:Y:S02]  /*0d30*/  LDG.E.64 R8, desc[UR36][R8.64] ;  /* 0x0000002408087981 */ /* 0x001ea4000c1e1b00 */
[----:B--2---:R-:W-:-:S04]  /*0d40*/  ISETP.NE.U32.AND P0, PT, R8, RZ, PT ;  /* 0x000000ff0800720c */ /* 0x004fc80003f05070 */
[----:B------:R-:W-:-:S13]  /*0d50*/  ISETP.NE.AND.EX P0, PT, R9, RZ, PT, P0 ;  /* 0x000000ff0900720c */ /* 0x000fda0003f05300 */
[----:B------:R-:W-:Y:S05]  /*0d60*/  @!P0 BRA `(.L_x_6) ;  /* 0x0000000000088947 */ /* 0x000fea0003800000 */
[----:B------:R0:W5:Y:S01]  /*0d70*/  LD.E R114, desc[UR36][R8.64] ;  /* 0x0000002408727980 */ /* 0x000162000c101900 */
[----:B------:R-:W-:Y:S05]  /*0d80*/  BRA `(.L_x_7) ;  /* 0x0000000000247947 */ /* 0x000fea0003800000 */
.L_x_6:
[----:B------:R-:W-:Y:S02]  /*0d90*/  ULDC.64 UR4, c[0x0][0x588] ;  /* 0x0001620000047ab9 */ /* 0x000fe40000000a00 */
[----:B------:R-:W-:-:S04]  /*0da0*/  ISETP.NE.U32.AND P0, PT, RZ, UR4, PT ;  /* 0x00000004ff007c0c */ /* 0x000fc8000bf05070 */
[----:B------:R-:W-:-:S13]  /*0db0*/  ISETP.NE.AND.EX P0, PT, RZ, UR5, PT, P0 ;  /* 0x00000005ff007c0c */ /* 0x000fda000bf05300 */
[----:B------:R-:W-:Y:S05]  /*0dc0*/  @!P0 BRA `(.L_x_8) ;  /* 0x00000000000c8947 */ /* 0x000fea0003800000 */
[----:B------:R-:W0:Y:S02]  /*0dd0*/  LDC.64 R114, c[0x0][0x588] ;  /* 0x00016200ff727b82 */ /* 0x000e240000000a00 */
[----:B0-----:R1:W5:Y:S01]  /*0de0*/  LDG.E R114, desc[UR36][R114.64] ;  /* 0x0000002472727981 */ /* 0x001362000c1e1900 */
[----:B------:R-:W-:Y:S05]  /*0df0*/  BRA `(.L_x_7) ;  /* 0x0000000000087947 */ /* 0x000fea0003800000 */
.L_x_8:
[----:B------:R-:W-:Y:S02]  /*0e00*/  ULDC UR4, c[0x0][0x580] ;  /* 0x0001600000047ab9 */ /* 0x000fe40000000800 */
[----:B------:R-:W-:-:S07]  /*0e10*/  IMAD.U32 R114, RZ, RZ, UR4 ;  /* 0x00000004ff727e24 */ /* 0x000fce000f8e00ff */
.L_x_7:
[----:B------:R-:W-:Y:S02]  /*0e20*/  ULDC.64 UR4, c[0x0][0x5a0] ;  /* 0x0001680000047ab9 */ /* 0x000fe40000000a00 */
[----:B------:R-:W-:-:S04]  /*0e30*/  ISETP.NE.U32.AND P0, PT, RZ, UR4, PT ;  /* 0x00000004ff007c0c */ /* 0x000fc8000bf05070 */
[----:B------:R-:W-:-:S13]  /*0e40*/  ISETP.NE.AND.EX P0, PT, RZ, UR5, PT, P0 ;  /* 0x00000005ff007c0c */ /* 0x000fda000bf05300 */
[----:B------:R-:W-:Y:S05]  /*0e50*/  @!P0 BRA `(.L_x_9) ;  /* 0x00000000001c8947 */ /* 0x000fea0003800000 */
[----:B0-----:R-:W0:Y:S02]  /*0e60*/  LDC.64 R8, c[0x0][0x5a0] ;  /* 0x00016800ff087b82 */ /* 0x001e240000000a00 */
[----:B0-----:R-:W2:Y:S02]  /*0e70*/  LDG.E.64 R8, desc[UR36][R8.64] ;  /* 0x0000002408087981 */ /* 0x001ea4000c1e1b00 */
[----:B--2---:R-:W-:-:S04]  /*0e80*/  ISETP.NE.U32.AND P0, PT, R8, RZ, PT ;  /* 0x000000ff0800720c */ /* 0x004fc80003f05070 */
[----:B------:R-:W-:-:S13]  /*0e90*/  ISETP.NE.AND.EX P0, PT, R9, RZ, PT, P0 ;  /* 0x000000ff0900720c */ /* 0x000fda0003f05300 */
[----:B------:R-:W-:Y:S05]  /*0ea0*/  @!P0 BRA `(.L_x_9) ;  /* 0x0000000000088947 */ /* 0x000fea0003800000 */
[----:B-1----:R0:W5:Y:S01]  /*0eb0*/  LD.E R115, desc[UR36][R8.64] ;  /* 0x0000002408737980 */ /* 0x002162000c101900 */
[----:B------:R-:W-:Y:S05]  /*0ec0*/  BRA `(.L_x_10) ;  /* 0x0000000000247947 */ /* 0x000fea0003800000 */
.L_x_9:
[----:B------:R-:W-:Y:S02]  /*0ed0*/  ULDC.64 UR4, c[0x0][0x590] ;  /* 0x0001640000047ab9 */ /* 0x000fe40000000a00 */
[----:B------:R-:W-:-:S04]  /*0ee0*/  ISETP.NE.U32.AND P0, PT, RZ, UR4, PT ;  /* 0x00000004ff007c0c */ /* 0x000fc8000bf05070 */
[----:B------:R-:W-:-:S13]  /*0ef0*/  ISETP.NE.AND.EX P0, PT, RZ, UR5, PT, P0 ;  /* 0x00000005ff007c0c */ /* 0x000fda000bf05300 */
[----:B------:R-:W-:Y:S05]  /*0f00*/  @!P0 BRA `(.L_x_11) ;  /* 0x00000000000c8947 */ /* 0x000fea0003800000 */
[----:B0-----:R-:W1:Y:S02]  /*0f10*/  LDC.64 R8, c[0x0][0x590] ;  /* 0x00016400ff087b82 */ /* 0x001e640000000a00 */
[----:B-1----:R1:W5:Y:S01]  /*0f20*/  LDG.E R115, desc[UR36][R8.64] ;  /* 0x0000002408737981 */ /* 0x002362000c1e1900 */
[----:B------:R-:W-:Y:S05]  /*0f30*/  BRA `(.L_x_10) ;  /* 0x0000000000087947 */ /* 0x000fea0003800000 */
.L_x_11:
[----:B------:R-:W-:Y:S02]  /*0f40*/  ULDC UR4, c[0x0][0x584] ;  /* 0x0001610000047ab9 */ /* 0x000fe40000000800 */
[----:B-1----:R-:W-:-:S07]  /*0f50*/  IMAD.U32 R115, RZ, RZ, UR4 ;  /* 0x00000004ff737e24 */ /* 0x002fce000f8e00ff */
.L_x_10:
[----:B------:R-:W2:Y:S01]  /*0f60*/  LDC R2, c[0x0][0x65c] ;  /* 0x00019700ff027b82 */ /* 0x000ea20000000800 */
[----:B------:R-:W-:Y:S01]  /*0f70*/  ULDC UR6, c[0x0][0x28c] ;  /* 0x0000a30000067ab9 */ /* 0x000fe20000000800 */
[----:B------:R-:W-:Y:S01]  /*0f80*/  ISETP.NE.AND P0, PT, R10, 0x2, PT ;  /* 0x000000020a00780c */ /* 0x000fe20003f05270 */
[----:B------:R-:W-:Y:S01]  /*0f90*/  UIADD3 UR6, UR6, 0xf, URZ ;  /* 0x0000000f06067890 */ /* 0x000fe2000fffe03f */
[----:B01----:R-:W-:Y:S01]  /*0fa0*/  IMAD.U32 R8, RZ, RZ, UR12 ;  /* 0x0000000cff087e24 */ /* 0x003fe2000f8e00ff */
[----:B------:R-:W-:Y:S01]  /*0fb0*/  UMOV UR38, URZ ;  /* 0x0000003f00267c82 */ /* 0x000fe20008000000 */
[----:B------:R-:W-:Y:S01]  /*0fc0*/  IMAD.MOV.U32 R9, RZ, RZ, RZ ;  /* 0x000000ffff097224 */ /* 0x000fe200078e00ff */
[----:B------:R-:W-:Y:S01]  /*0fd0*/  USHF.R.S32.HI UR7, URZ, 0x1f, UR6 ;  /* 0x0000001f3f077899 */ /* 0x000fe20008011406 */
[----:B------:R-:W-:Y:S01]  /*0fe0*/  UMOV UR39, URZ ;  /* 0x0000003f00277c82 */ /* 0x000fe20008000000 */
[----:B------:R-:W-:Y:S02]  /*0ff0*/  ULDC.64 UR8, c[0x0][0x650] ;  /* 0x0001940000087ab9 */ /* 0x000fe40000000a00 */
[----:B------:R-:W-:-:S04]  /*1000*/  ULEA.HI UR7, UR7, UR6, URZ, 0x4 ;  /* 0x0000000607077291 */ /* 0x000fc8000f8f203f */
[----:B------:R-:W-:Y:S01]  /*1010*/  USHF.R.S32.HI UR40, URZ, 0x4, UR7 ;  /* 0x000000043f287899 */ /* 0x000fe20008011407 */
[----:B--2---:R-:W-:-:S13]  /*1020*/  ISETP.NE.AND P1, PT, R2, 0x1, PT ;  /* 0x000000010200780c */ /* 0x004fda0003f25270 */
[----:B------:R-:W0:Y:S01]  /*1030*/  @P1 LDC R19, c[0x0][0x10] ;  /* 0x00000400ff131b82 */ /* 0x000e220000000800 */
[----:B------:R-:W-:Y:S02]  /*1040*/  @P1 IMAD.MOV.U32 R7, RZ, RZ, RZ ;  /* 0x000000ffff071224 */ /* 0x000fe400078e00ff */
[----:B------:R-:W-:-:S05]  /*1050*/  @P1 IMAD.MOV.U32 R17, RZ, RZ, RZ ;  /* 0x000000ffff111224 */ /* 0x000fca00078e00ff */
[----:B------:R-:W1:Y:S01]  /*1060*/  @!P1 LDC R11, c[0x0][0xc] ;  /* 0x00000300ff0b9b82 */ /* 0x000e620000000800 */
[----:B------:R-:W-:Y:S01]  /*1070*/  ULDC UR4, c[0x0][0xc] ;  /* 0x0000030000047ab9 */ /* 0x000fe20000000800 */
[----:B------:R-:W-:Y:S02]  /*1080*/  ULDC UR5, c[0x0][0x10] ;  /* 0x0000040000057ab9 */ /* 0x000fe40000000800 */
[----:B------:R-:W-:-:S04]  /*1090*/  UIMAD.WIDE.U32 UR4, UR4, UR5, URZ ;  /* 0x00000005040472a5 */ /* 0x000fc8000f8e003f */
[----:B------:R-:W2:Y:S01]  /*10a0*/  LDC R2, c[0x0][0x14] ;  /* 0x00000500ff027b82 */ /* 0x000ea20000000800 */
[----:B0-----:R-:W-:-:S04]  /*10b0*/  @P1 IMAD.WIDE.U32 R18, R19, UR12, R6 ;  /* 0x0000000c13121c25 */ /* 0x001fc8000f8e0006 */
[----:B------:R-:W-:Y:S02]  /*10c0*/  @P1 IMAD.IADD R17, R19, 0x1, R17 ;  /* 0x0000000113111824 */ /* 0x000fe400078e0211 */
[----:B-1----:R-:W-:-:S04]  /*10d0*/  @!P1 IMAD.WIDE.U32 R8, R6, R11, R8 ;  /* 0x0000000b06089225 */ /* 0x002fc800078e0008 */
[----:B------:R-:W-:Y:S02]  /*10e0*/  @!P1 IMAD.MOV.U32 R18, RZ, RZ, R8 ;  /* 0x000000ffff129224 */ /* 0x000fe400078e0008 */
[----:B------:R-:W-:Y:S02]  /*10f0*/  @!P1 IMAD.MOV.U32 R17, RZ, RZ, R9 ;  /* 0x000000ffff119224 */ /* 0x000fe400078e0009 */
[----:B--2---:R-:W-:-:S04]  /*1100*/  IMAD.WIDE.U32 R12, R2, UR4, RZ ;  /* 0x00000004020c7c25 */ /* 0x004fc8000f8e00ff */
[----:B------:R-:W-:Y:S01]  /*1110*/  IMAD R23, R2, UR5, RZ ;  /* 0x0000000502177c24 */ /* 0x000fe2000f8e02ff */
[----:B------:R0:W-:Y:S03]  /*1120*/  STL.64 [R1], R12 ;  /* 0x0000000c01007387 */ /* 0x0001e60000100a00 */
[----:B------:R-:W-:Y:S01]  /*1130*/  IMAD.IADD R23, R13, 0x1, R23 ;  /* 0x000000010d177824 */ /* 0x000fe200078e0217 */
[----:B------:R-:W-:Y:S06]  /*1140*/  @P0 BRA `(.L_x_12) ;  /* 0x0000000000200947 */ /* 0x000fec0003800000 */
[----:B------:R-:W-:Y:S01]  /*1150*/  UISETP.GE.U32.AND UP0, UPT, UR40, 0x1e, UPT ;  /* 0x0000001e2800788c */ /* 0x000fe2000bf06070 */
[----:B------:R-:W-:Y:S01]  /*1160*/  IADD3 R18, P0, R18, R12, RZ ;  /* 0x0000000c12127210 */ /* 0x000fe20007f1e0ff */
[----:B------:R-:W-:Y:S01]  /*1170*/  UIMAD.WIDE.U32 UR4, UR40, -0x77777777, URZ ;  /* 0x88888889280478a5 */ /* 0x000fe2000f8e003f */
[----:B------:R-:W-:-:S03]  /*1180*/  UMOV UR39, URZ ;  /* 0x0000003f00277c82 */ /* 0x000fc60008000000 */
[----:B------:R-:W-:Y:S01]  /*1190*/  USHF.R.U32.HI UR4, URZ, 0x4, UR5 ;  /* 0x000000043f047899 */ /* 0x000fe20008011605 */
[----:B------:R-:W-:-:S03]  /*11a0*/  IMAD.X R17, R23, 0x1, R17, P0 ;  /* 0x0000000117117824 */ /* 0x000fc600000e0611 */
[----:B------:R-:W-:Y:S02]  /*11b0*/  UIMAD UR38, UR4, -0x1e, UR40 ;  /* 0xffffffe2042678a4 */ /* 0x000fe4000f8e0228 */
[----:B------:R-:W-:-:S12]  /*11c0*/  @UP0 ULOP3.LUT UR39, UR4, 0x1, URZ, 0xc0, !UPT ;  /* 0x0000000104270892 */ /* 0x000fd8000f8ec03f */
.L_x_12:
[----:B------:R-:W-:Y:S01]  /*11d0*/  ISETP.GE.U32.AND P0, PT, R18, UR8, PT ;  /* 0x0000000812007c0c */ /* 0x000fe2000bf06070 */
[----:B------:R-:W-:Y:S01]  /*11e0*/  IMAD.MOV.U32 R19, RZ, RZ, -0x1 ;  /* 0xffffffffff137424 */ /* 0x000fe200078e00ff */
[----:B------:R-:W-:Y:S01]  /*11f0*/  PRMT R8, RZ, 0x7610, R8 ;  /* 0x00007610ff087816 */ /* 0x000fe20000000008 */
[----:B------:R-:W-:Y:S01]  /*1200*/  IMAD.MOV.U32 R22, RZ, RZ, -0x1 ;  /* 0xffffffffff167424 */ /* 0x000fe200078e00ff */
[----:B------:R-:W-:Y:S01]  /*1210*/  ISETP.GE.U32.AND.EX P0, PT, R17, UR9, PT, P0 ;  /* 0x0000000911007c0c */ /* 0x000fe2000bf06100 */
[----:B------:R-:W-:-:S12]  /*1220*/  IMAD.MOV.U32 R2, RZ, RZ, -0x1 ;  /* 0xffffffffff027424 */ /* 0x000fd800078e00ff */
[----:B------:R-:W-:Y:S05]  /*1230*/  @P0 BRA `(.L_x_13) ;  /* 0x00000004002c0947 */ /* 0x000fea0003800000 */
[----:B------:R-:W1:Y:S01]  /*1240*/  LDC.64 R26, c[0x0][0x628] ;  /* 0x00018a00ff1a7b82 */ /* 0x000e620000000a00 */
[----:B------:R-:W-:Y:S02]  /*1250*/  IMAD.MOV.U32 R8, RZ, RZ, R18 ;  /* 0x000000ffff087224 */ /* 0x000fe400078e0012 */
[----:B------:R-:W-:-:S05]  /*1260*/  IMAD.MOV.U32 R9, RZ, RZ, R17 ;  /* 0x000000ffff097224 */ /* 0x000fca00078e0011 */
[----:B------:R-:W2:Y:S08]  /*1270*/  LDC R2, c[0x0][0x630] ;  /* 0x00018c00ff027b82 */ /* 0x000eb00000000800 */
[----:B------:R-:W3:Y:S01]  /*1280*/  LDC.64 R28, c[0x0][0x620] ;  /* 0x00018800ff1c7b82 */ /* 0x000ee20000000a00 */
[----:B-1----:R-:W-:-:S04]  /*1290*/  ISETP.NE.U32.AND P0, PT, R26, RZ, PT ;  /* 0x000000ff1a00720c */ /* 0x002fc80003f05070 */
[----:B------:R-:W-:-:S13]  /*12a0*/  ISETP.NE.AND.EX P0, PT, R27, RZ, PT, P0 ;  /* 0x000000ff1b00720c */ /* 0x000fda0003f05300 */
[----:B--23--:R-:W-:Y:S05]  /*12b0*/  @!P0 BRA `(.L_x_14) ;  /* 0x0000000000288947 */ /* 0x00cfea0003800000 */
[----:B0-----:R-:W0:Y:S02]  /*12c0*/  LDC R13, c[0x0][0x634] ;  /* 0x00018d00ff0d7b82 */ /* 0x001e240000000800 */
[----:B0-----:R-:W-:-:S05]  /*12d0*/  IADD3 R13, P0, R18, R13, RZ ;  /* 0x0000000d120d7210 */ /* 0x001fca0007f1e0ff */
[----:B------:R-:W-:-:S04]  /*12e0*/  IMAD.X R15, RZ, RZ, R17, P0 ;  /* 0x000000ffff0f7224 */ /* 0x000fc800000e0611 */
[----:B------:R-:W-:-:S04]  /*12f0*/  IMAD.WIDE.U32 R8, R15, R26, RZ ;  /* 0x0000001a0f087225 */ /* 0x000fc800078e00ff */
[----:B------:R-:W-:-:S04]  /*1300*/  IMAD.WIDE.U32 R10, P0, R13, R27, R8 ;  /* 0x0000001b0d0a7225 */ /* 0x000fc80007800008 */
[----:B------:R-:W-:-:S04]  /*1310*/  IMAD.WIDE.U32 R8, R13, R26, RZ ;  /* 0x0000001a0d087225 */ /* 0x000fc800078e00ff */
[----:B------:R-:W-:Y:S01]  /*1320*/  IMAD.X R13, RZ, RZ, RZ, P0 ;  /* 0x000000ffff0d7224 */ /* 0x000fe200000e06ff */
[----:B------:R-:W-:Y:S01]  /*1330*/  IADD3 RZ, P0, R9, R10, RZ ;  /* 0x0000000a09ff7210 */ /* 0x000fe20007f1e0ff */
[----:B------:R-:W-:-:S04]  /*1340*/  IMAD.MOV.U32 R12, RZ, RZ, R11 ;  /* 0x000000ffff0c7224 */ /* 0x000fc800078e000b */
[----:B------:R-:W-:-:S08]  /*1350*/  IMAD.WIDE.U32.X R8, R15, R27, R12, P0 ;  /* 0x0000001b0f087225 */ /* 0x000fd000000e040c */
.L_x_14:
[----:B------:R-:W1:Y:S01]  /*1360*/  LDC.64 R32, c[0x0][0x640] ;  /* 0x00019000ff207b82 */ /* 0x000e620000000a00 */
[-C--:B------:R-:W-:Y:S01]  /*1370*/  SHF.R.U64 R30, R8, R2.reuse, R9 ;  /* 0x00000002081e7219 */ /* 0x080fe20000001209 */
[----:B------:R-:W-:Y:S01]  /*1380*/  IMAD.MOV.U32 R19, RZ, RZ, R17 ;  /* 0x000000ffff137224 */ /* 0x000fe200078e0011 */
[----:B------:R-:W-:Y:S01]  /*1390*/  SHF.R.U32.HI R2, RZ, R2, R9 ;  /* 0x00000002ff027219 */ /* 0x000fe20000011609 */
[----:B------:R-:W-:Y:S01]  /*13a0*/  IMAD.MOV.U32 R26, RZ, RZ, 0x1 ;  /* 0x00000001ff1a7424 */ /* 0x000fe200078e00ff */
[----:B------:R-:W-:-:S03]  /*13b0*/  IADD3 R11, P0, RZ, -R30, RZ ;  /* 0x8000001eff0b7210 */ /* 0x000fc60007f1e0ff */
[----:B------:R-:W2:Y:S02]  /*13c0*/  LDC R10, c[0x0][0x618] ;  /* 0x00018600ff0a7b82 */ /* 0x000ea40000000800 */
[----:B------:R-:W-:-:S04]  /*13d0*/  IMAD.X R9, RZ, RZ, ~R2, P0 ;  /* 0x000000ffff097224 */ /* 0x000fc800000e0e02 */
[-C--:B------:R-:W-:Y:S02]  /*13e0*/  IMAD R2, R9, R28.reuse, RZ ;  /* 0x0000001c09027224 */ /* 0x080fe400078e02ff */
[----:B0-----:R-:W0:Y:S01]  /*13f0*/  LDC R13, c[0x0][0x608] ;  /* 0x00018200ff0d7b82 */ /* 0x001e220000000800 */
[----:B------:R-:W-:-:S04]  /*1400*/  IMAD.WIDE.U32 R8, R11, R28, R18 ;  /* 0x0000001c0b087225 */ /* 0x000fc800078e0012 */
[----:B------:R-:W-:Y:S02]  /*1410*/  IMAD R11, R11, R29, R2 ;  /* 0x0000001d0b0b7224 */ /* 0x000fe400078e0202 */
[----:B------:R-:W-:Y:S01]  /*1420*/  IMAD.MOV.U32 R2, RZ, RZ, -0x1 ;  /* 0xffffffffff027424 */ /* 0x000fe200078e00ff */
[----:B------:R-:W3:Y:S01]  /*1430*/  LDC R31, c[0x0][0x658] ;  /* 0x00019600ff1f7b82 */ /* 0x000ee20000000800 */
[----:B------:R-:W-:Y:S01]  /*1440*/  IMAD.IADD R9, R9, 0x1, R11 ;  /* 0x0000000109097824 */ /* 0x000fe200078e020b */
[----:B-1----:R-:W-:-:S04]  /*1450*/  ISETP.NE.U32.AND P0, PT, R32, RZ, PT ;  /* 0x000000ff2000720c */ /* 0x002fc80003f05070 */
[----:B------:R-:W-:Y:S02]  /*1460*/  ISETP.NE.AND.EX P0, PT, R33, RZ, PT, P0 ;  /* 0x000000ff2100720c */ /* 0x000fe40003f05300 */
[----:B------:R-:W1:Y:S01]  /*1470*/  LDC R29, c[0x0][0x600] ;  /* 0x00018000ff1d7b82 */ /* 0x000e620000000800 */
[-CC-:B--2---:R-:W-:Y:S02]  /*1480*/  SHF.R.U64 R27, R8, R10.reuse, R9.reuse ;  /* 0x0000000a081b7219 */ /* 0x184fe40000001209 */
[----:B------:R-:W-:-:S05]  /*1490*/  SHF.R.U32.HI R8, RZ, R10, R9 ;  /* 0x0000000aff087219 */ /* 0x000fca0000011609 */
[----:B------:R-:W2:Y:S01]  /*14a0*/  LDC R22, c[0x0][0x648] ;  /* 0x00019200ff167b82 */ /* 0x000ea20000000800 */
[-CC-:B0-----:R-:W-:Y:S02]  /*14b0*/  SHF.R.U64 R34, R27, R13.reuse, R8.reuse ;  /* 0x0000000d1b227219 */ /* 0x181fe40000001208 */
[----:B------:R-:W-:-:S05]  /*14c0*/  SHF.R.U32.HI R8, RZ, R13, R8 ;  /* 0x0000000dff087219 */ /* 0x000fca0000011608 */
[----:B------:R-:W0:Y:S01]  /*14d0*/  LDC R24, c[0x0][0x638] ;  /* 0x00018e00ff187b82 */ /* 0x000e220000000800 */
[-CC-:B---3--:R-:W-:Y:S02]  /*14e0*/  SHF.R.U64 R36, R34, R31.reuse, R8.reuse ;  /* 0x0000001f22247219 */ /* 0x188fe40000001208 */
[-C--:B------:R-:W-:Y:S02]  /*14f0*/  SHF.L.U32 R2, R2, R31.reuse, RZ ;  /* 0x0000001f02027219 */ /* 0x080fe400000006ff */
[----:B------:R-:W-:Y:S01]  /*1500*/  SHF.R.U32.HI R9, RZ, R31, R8 ;  /* 0x0000001fff097219 */ /* 0x000fe20000011608 */
[----:B------:R-:W-:Y:S01]  /*1510*/  IMAD.MOV.U32 R8, RZ, RZ, R36 ;  /* 0x000000ffff087224 */ /* 0x000fe200078e0024 */
[----:B------:R-:W-:Y:S01]  /*1520*/  LOP3.LUT R15, RZ, R2, RZ, 0x33, !PT ;  /* 0x00000002ff0f7212 */ /* 0x000fe200078e33ff */
[----:B------:R-:W3:Y:S01]  /*1530*/  LDC R28, c[0x0][0x610] ;  /* 0x00018400ff1c7b82 */ /* 0x000ee20000000800 */
[----:B------:R-:W-:Y:S05]  /*1540*/  @!P0 BRA `(.L_x_15) ;  /* 0x0000000000288947 */ /* 0x000fea0003800000 */
[----:B------:R-:W4:Y:S02]  /*1550*/  LDC R13, c[0x0][0x64c] ;  /* 0x00019300ff0d7b82 */ /* 0x000f240000000800 */
[----:B----4-:R-:W-:-:S05]  /*1560*/  IADD3 R13, P0, R36, R13, RZ ;  /* 0x0000000d240d7210 */ /* 0x010fca0007f1e0ff */
        /* <DEDUP_REMOVED lines=8> */
.L_x_15:
[----:B--2---:R-:W-:Y:S01]  /*15f0*/  SHF.R.U64 R7, R8, R22, R9 ;  /* 0x0000001608077219 */ /* 0x004fe20000001209 */
[----:B-1----:R-:W-:Y:S01]  /*1600*/  VIADD R8, R29, 0xffffffff ;  /* 0xffffffff1d087836 */ /* 0x002fe20000000000 */
[----:B------:R-:W-:Y:S01]  /*1610*/  SHF.L.U32 R2, R26, R31, RZ ;  /* 0x0000001f1a027219 */ /* 0x000fe200000006ff */
[----:B------:R-:W-:Y:S01]  /*1620*/  @P1 IMAD R21, R25, R20, R6 ;  /* 0x0000001419151224 */ /* 0x000fe200078e0206 */
[----:B------:R-:W-:Y:S01]  /*1630*/  LOP3.LUT R15, R34, R15, RZ, 0xc0, !PT ;  /* 0x0000000f220f7212 */ /* 0x000fe200078ec0ff */
[----:B------:R-:W-:Y:S01]  /*1640*/  IMAD.MOV R9, RZ, RZ, -R7 ;  /* 0x000000ffff097224 */ /* 0x000fe200078e0a07 */
[----:B------:R-:W-:-:S03]  /*1650*/  LOP3.LUT R8, R27, R8, RZ, 0xc0, !PT ;  /* 0x000000081b087212 */ /* 0x000fc600078ec0ff */
[----:B------:R-:W-:Y:S02]  /*1660*/  IMAD R6, R2, R7, R15 ;  /* 0x0000000702067224 */ /* 0x000fe400078e020f */
[----:B0-----:R-:W-:Y:S02]  /*1670*/  IMAD R2, R9, R24, R36 ;  /* 0x0000001809027224 */ /* 0x001fe400078e0224 */
[----:B---3--:R-:W-:Y:S02]  /*1680*/  IMAD R19, R6, R28, R21 ;  /* 0x0000001c06137224 */ /* 0x008fe400078e0215 */
[----:B------:R-:W-:Y:S02]  /*1690*/  IMAD R2, R2, R29, R8 ;  /* 0x0000001d02027224 */ /* 0x000fe400078e0208 */
[----:B------:R-:W-:-:S03]  /*16a0*/  IMAD.MOV.U32 R6, RZ, RZ, 0x1 ;  /* 0x00000001ff067424 */ /* 0x000fc600078e00ff */
[----:B------:R-:W-:Y:S02]  /*16b0*/  SEL R22, R2, R19, !P1 ;  /* 0x0000001302167207 */ /* 0x000fe40004800000 */
[----:B------:R-:W-:Y:S01]  /*16c0*/  SEL R19, R19, R2, !P1 ;  /* 0x0000000213137207 */ /* 0x000fe20004800000 */
[----:B------:R-:W-:Y:S01]  /*16d0*/  IMAD.MOV.U32 R2, RZ, RZ, R30 ;  /* 0x000000ffff027224 */ /* 0x000fe200078e001e */
[----:B------:R-:W-:-:S07]  /*16e0*/  PRMT R8, R6, 0x7610, R8 ;  /* 0x0000761006087816 */ /* 0x000fce0000000008 */
.L_x_13:
[----:B------:R-:W-:Y:S05]  /*16f0*/  @!P2 BRA `(.L_x_16) ;  /* 0x00000000000ca947 */ /* 0x000fea0003800000 */
[----:B------:R-:W-:Y:S01]  /*1700*/  UCGABAR_WAIT ;  /* 0x0000000000007dc7 */ /* 0x000fe20008000000 */
[----:B------:R-:W-:Y:S01]  /*1710*/  CCTL.IVALL ;  /* 0x00000000ff00798f */ /* 0x000fe20002000000 */
[----:B------:R-:W-:Y:S05]  /*1720*/  BRA `(.L_x_17) ;  /* 0x0000000000047947 */ /* 0x000fea0003800000 */
.L_x_16:
[----:B------:R-:W-:Y:S06]  /*1730*/  BAR.SYNC.DEFER_BLOCKING 0x0 ;  /* 0x0000000000007b1d */ /* 0x000fec0000010000 */
.L_x_17:
[----:B------:R-:W-:Y:S05]  /*1740*/  @!P4 BRA `(.L_x_18) ;  /* 0x00000074008cc947 */ /* 0x000fea0003800000 */
[----:B------:R-:W-:-:S13]  /*1750*/  ISETP.GT.U32.AND P0, PT, R35, 0x1, PT ;  /* 0x000000012300780c */ /* 0x000fda0003f04070 */
[----:B------:R-:W-:Y:S05]  /*1760*/  @P0 EXIT ;  /* 0x000000000000094d */ /* 0x000fea0003800000 */
.L_x_19:
[----:B------:R-:W-:-:S08]  /*1770*/  NOP ;  /* 0x0000000000007918 */ /* 0x000fd00000000000 */
[----:B------:R-:W1:Y:S02]  /*1780*/  USETMAXREG.TRY_ALLOC.CTAPOOL UP0, 0xe8 ;  /* 0x000000e8000079c8 */ /* 0x000e640008000600 */
[----:B-1----:R-:W-:-:S13]  /*1790*/  PLOP3.LUT P0, PT, PT, PT, UP0, 0x80, 0x0 ;  /* 0x000000000000781c */ /* 0x002fda0003f0f008 */
[----:B------:R-:W-:Y:S05]  /*17a0*/  @!P0 BRA `(.L_x_19) ;  /* 0xfffffffc00f08947 */ /* 0x000fea000383ffff */
[----:B------:R-:W-:-:S13]  /*17b0*/  LOP3.LUT P0, RZ, R8, 0xff, RZ, 0xc0, !PT ;  /* 0x000000ff08ff7812 */ /* 0x000fda000780c0ff */
[----:B------:R-:W-:Y:S05]  /*17c0*/  @!P0 EXIT ;  /* 0x000000000000894d */ /* 0x000fea0003800000 */
[----:B------:R-:W1:Y:S01]  /*17d0*/  S2UR UR4, SR_CgaCtaId ;  /* 0x00000000000479c3 */ /* 0x000e620000008800 */
[----:B------:R-:W-:Y:S01]  /*17e0*/  VIADD R14, R14, 0xffffffff ;  /* 0xffffffff0e0e7836 */ /* 0x000fe20000000000 */
[CC--:B------:R-:W-:Y:S01]  /*17f0*/  LEA.HI R4, R0.reuse, R3.reuse, RZ, 0x2 ;  /* 0x0000000300047211 */ /* 0x0c0fe200078f10ff */
[----:B------:R-:W-:Y:S01]  /*1800*/  UMOV UR41, 0x400 ;  /* 0x0000040000297882 */ /* 0x000fe20000000000 */
[----:B------:R-:W-:Y:S01]  /*1810*/  LEA.HI R0, R0, R3, RZ, 0x5 ;  /* 0x0000000300007211 */ /* 0x000fe200078f28ff */
[----:B------:R-:W-:Y:S01]  /*1820*/  UISETP.LT.AND UP0, UPT, UR40, 0x1, UPT ;  /* 0x000000012800788c */ /* 0x000fe2000bf01270 */
[----:B------:R-:W-:Y:S01]  /*1830*/  R2UR UR42, R14 ;  /* 0x000000000e2a72ca */ /* 0x000fe200000e0000 */
[----:B------:R-:W-:Y:S01]  /*1840*/  USHF.L.U32 UR44, UR40, 0x1, URZ ;  /* 0x00000001282c7899 */ /* 0x000fe2000800063f */
[--C-:B------:R-:W-:Y:S01]  /*1850*/  SHF.R.S32.HI R116, RZ, 0x2, R4.reuse ;  /* 0x00000002ff747819 */ /* 0x100fe20000011404 */
[----:B------:R-:W-:Y:S01]  /*1860*/  USEL UR43, UR40, 0x1, UP0 ;  /* 0x00000001282b7887 */ /* 0x000fe20008000000 */
[----:B------:R-:W-:-:S02]  /*1870*/  SHF.R.S32.HI R5, RZ, 0x1f, R4 ;  /* 0x0000001fff057819 */ /* 0x000fc40000011404 */
[----:B------:R-:W-:Y:S01]  /*1880*/  LOP3.LUT R118, R4, 0xfffffffc, RZ, 0xc0, !PT ;  /* 0xfffffffc04767812 */ /* 0x000fe200078ec0ff */
[----:B------:R-:W-:Y:S01]  /*1890*/  UIADD3 UR43, -UR43, UR40, URZ ;  /* 0x000000282b2b7290 */ /* 0x000fe2000fffe13f */
[----:B------:R-:W-:Y:S02]  /*18a0*/  LEA.HI R5, R5, R116, RZ, 0x3 ;  /* 0x0000007405057211 */ /* 0x000fe400078f18ff */
[----:B------:R-:W-:Y:S01]  /*18b0*/  ISETP.NE.AND P0, PT, R14, RZ, PT ;  /* 0x000000ff0e00720c */ /* 0x000fe20003f05270 */
[----:B------:R-:W-:Y:S01]  /*18c0*/  IMAD.IADD R118, R3, 0x1, -R118 ;  /* 0x0000000103767824 */ /* 0x000fe200078e0a76 */
[----:B------:R-:W-:Y:S01]  /*18d0*/  LOP3.LUT R5, R5, 0xfffffff8, RZ, 0xc0, !PT ;  /* 0xfffffff805057812 */ /* 0x000fe200078ec0ff */
[----:B------:R-:W-:Y:S01]  /*18e0*/  USHF.L.U32 UR42, UR42, 0x3, URZ ;  /* 0x000000032a2a7899 */ /* 0x000fe2000800063f */
[----:B------:R-:W-:Y:S02]  /*18f0*/  LOP3.LUT R125, R16, 0x1, RZ, 0xfc, !PT ;  /* 0x00000001107d7812 */ /* 0x000fe400078efcff */
[----:B------:R-:W-:Y:S01]  /*1900*/  SEL R124, RZ, 0x1, P0 ;  /* 0x00000001ff7c7807 */ /* 0x000fe20000000000 */
[----:B------:R-:W-:Y:S01]  /*1910*/  IMAD.IADD R116, R116, 0x1, -R5 ;  /* 0x0000000174747824 */ /* 0x000fe200078e0a05 */
[----:B-1----:R-:W-:Y:S01]  /*1920*/  ULEA UR41, UR4, UR41, 0x18 ;  /* 0x0000002904297291 */ /* 0x002fe2000f8ec03f */
[----:B------:R-:W-:Y:S01]  /*1930*/  SHF.R.S32.HI R5, RZ, 0x5, R0 ;  /* 0x00000005ff057819 */ /* 0x000fe20000011400 */
[----:B------:R-:W-:Y:S01]  /*1940*/  IMAD.U32 R122, RZ, RZ, UR42 ;  /* 0x0000002aff7a7e24 */ /* 0x000fe2000f8e00ff */
[----:B------:R-:W-:Y:S01]  /*1950*/  ULDC UR4, c[0x0][0x284] ;  /* 0x0000a10000047ab9 */ /* 0x000fe20000000800 */
[----:B------:R-:W-:Y:S01]  /*1960*/  UIADD3 UR45, UR41, 0x1f0, URZ ;  /* 0x000001f0292d7890 */ /* 0x000fe2000fffe03f */
[--C-:B------:R-:W-:Y:S01]  /*1970*/  SHF.R.S32.HI R117, RZ, 0x1f, R116.reuse ;  /* 0x0000001fff757819 */ /* 0x100fe20000011474 */
[----:B------:R-:W-:Y:S01]  /*1980*/  IMAD R119, R5, -0x10, -R116 ;  /* 0xfffffff005777824 */ /* 0x000fe200078e0a74 */
[----:B------:R-:W-:-:S02]  /*1990*/  LOP3.LUT R120, R122, 0x8, RZ, 0xc0, !PT ;  /* 0x000000087a787812 */ /* 0x000fc400078ec0ff */
[----:B------:R-:W-:Y:S01]  /*19a0*/  LOP3.LUT R122, R122, 0x8, RZ, 0xc, !PT ;  /* 0x000000087a7a7812 */ /* 0x000fe200078e0cff */
[----:B------:R-:W-:Y:S01]  /*19b0*/  IMAD.U32 R123, RZ, RZ, UR45 ;  /* 0x0000002dff7b7e24 */ /* 0x000fe2000f8e00ff */
[----:B------:R-:W-:Y:S01]  /*19c0*/  LOP3.LUT R120, R120, 0x18, RZ, 0x3c, !PT ;  /* 0x0000001878787812 */ /* 0x000fe200078e3cff */
[----:B------:R-:W-:-:S04]  /*19d0*/  IMAD.WIDE R116, R5, 0x10, R116 ;  /* 0x0000001005747825 */ /* 0x000fc800078e0274 */
[----:B------:R-:W-:Y:S02]  /*19e0*/  VIADD R121, R123, UR42 ;  /* 0x0000002a7b797c36 */ /* 0x000fe40008000000 */
[----:B------:R-:W-:-:S07]  /*19f0*/  VIADD R119, R119, UR4 ;  /* 0x0000000477777c36 */ /* 0x000fce0008000000 */
.L_x_215:
[----:B------:R-:W-:Y:S01]  /*1a00*/  SHF.L.U32 R0, R124, 0x1f, RZ ;  /* 0x0000001f7c007819 */ /* 0x000fe200000006ff */
[----:B------:R-:W-:Y:S02]  /*1a10*/  ULDC UR4, c[0x0][0x28c] ;  /* 0x0000a30000047ab9 */ /* 0x000fe40000000800 */
[----:B------:R-:W-:Y:S01]  /*1a20*/  ISETP.LT.AND P1, PT, RZ, UR4, PT ;  /* 0x00000004ff007c0c */ /* 0x000fe2000bf21270 */
[----:B------:R-:W1:Y:S02]  /*1a30*/  SYNCS.PHASECHK.TRANS64.TRYWAIT P0, [R123+UR42], R0 ;  /* 0x000000007b0075a7 */ /* 0x000e64000800016a */
[----:B-12---:R-:W-:Y:S10]  /*1a40*/  @!P0 BRA `(.L_x_20) ;  /* 0x0000009000848947 */ /* 0x006ff40003800000 */
.L_x_263:
[----:B------:R-:W-:Y:S05]  /*1a50*/  @P1 BRA `(.L_x_21) ;  /* 0x0000000000401947 */ /* 0x000fea0003800000 */
[----:B-1----:R-:W-:Y:S01]  /*1a60*/  MOV R0, 0x0 ;  /* 0x0000000000007802 */ /* 0x002fe20000000f00 */
[----:B------:R-:W-:Y:S01]  /*1a70*/  ULDC.64 UR4, c[0x4][0x68] ;  /* 0x01001a0000047ab9 */ /* 0x000fe20000000a00 */
[----:B------:R-:W-:Y:S01]  /*1a80*/  ULDC.64 UR6, c[0x4][0x8] ;  /* 0x0100020000067ab9 */ /* 0x000fe20000000a00 */
[----:B------:R-:W-:Y:S01]  /*1a90*/  IMAD.U32 R4, RZ, RZ, UR4 ;  /* 0x00000004ff047e24 */ /* 0x000fe2000f8e00ff */
[----:B------:R1:W2:Y:S01]  /*1aa0*/  LDC.64 R14, c[0x4][R0] ;  /* 0x01000000000e7b82 */ /* 0x0002a20000000a00 */
[----:B------:R-:W-:Y:S01]  /*1ab0*/  IMAD.U32 R5, RZ, RZ, UR5 ;  /* 0x00000005ff057e24 */ /* 0x000fe2000f8e00ff */
[----:B------:R-:W-:Y:S01]  /*1ac0*/  ULDC.64 UR4, c[0x4][0x70] ;  /* 0x01001c0000047ab9 */ /* 0x000fe20000000a00 */
[----:B------:R-:W-:Y:S02]  /*1ad0*/  IMAD.U32 R10, RZ, RZ, UR6 ;  /* 0x00000006ff0a7e24 */ /* 0x000fe4000f8e00ff */
[----:B------:R-:W-:Y:S02]  /*1ae0*/  IMAD.U32 R6, RZ, RZ, UR4 ;  /* 0x00000004ff067e24 */ /* 0x000fe4000f8e00ff */
[----:B------:R-:W-:-:S02]  /*1af0*/  IMAD.U32 R7, RZ, RZ, UR5 ;  /* 0x00000005ff077e24 */ /* 0x000fc4000f8e00ff */
[----:B------:R-:W-:Y:S02]  /*1b00*/  IMAD.U32 R11, RZ, RZ, UR7 ;  /* 0x00000007ff0b7e24 */ /* 0x000fe4000f8e00ff */
[----:B------:R-:W-:Y:S02]  /*1b10*/  IMAD.MOV.U32 R8, RZ, RZ, 0x1e1 ;  /* 0x000001e1ff087424 */ /* 0x000fe400078e00ff */
[----:B0-----:R-:W-:Y:S02]  /*1b20*/  IMAD.MOV.U32 R12, RZ, RZ, 0x1 ;  /* 0x00000001ff0c7424 */ /* 0x001fe400078e00ff */
[----:B-1----:R-:W-:-:S07]  /*1b30*/  IMAD.MOV.U32 R13, RZ, RZ, RZ ;  /* 0x000000ffff0d7224 */ /* 0x002fce00078e00ff */
[----:B------:R-:W-:-:S07]  /*1b40*/  LEPC R20, `(.L_x_21) ;  /* 0x000000001014794e */ /* 0x000fce0000000000 */
[----:B--2--5:R-:W-:Y:S05]  /*1b50*/  CALL.ABS.NOINC R14 ;  /* 0x000000000e007343 */ /* 0x024fea0003c00000 */
.L_x_21:
[----:B------:R-:W-:-:S13]  /*1b60*/  ISETP.NE.AND P0, PT, R125, 0x3, PT ;  /* 0x000000037d00780c */ /* 0x000fda0003f05270 */
[----:B------:R-:W-:Y:S05]  /*1b70*/  @!P0 BRA `(.L_x_22) ;  /* 0x0000000000048947 */ /* 0x000fea0003800000 */
[----:B------:R-:W-:Y:S01]  /*1b80*/  BPT.TRAP 0x1 ;  /* 0x000000040000795c */ /* 0x000fe20000300000 */
.L_x_22:
[----:B------:R-:W-:Y:S02]  /*1b90*/  IMAD.U32 R3, RZ, RZ, UR38 ;  /* 0x00000026ff037e24 */ /* 0x000fe4000f8e00ff */
[----:B-1----:R-:W-:-:S03]  /*1ba0*/  IMAD.U32 R0, RZ, RZ, UR39 ;  /* 0x00000027ff007e24 */ /* 0x002fc6000f8e00ff */
[----:B------:R-:W-:Y:S02]  /*1bb0*/  LEA R3, R3, UR41, 0x3 ;  /* 0x0000002903037c11 */ /* 0x000fe4000f8e18ff */
[----:B------:R-:W-:-:S04]  /*1bc0*/  SHF.L.U32 R0, R0, 0x1f, RZ ;  /* 0x0000001f00007819 */ /* 0x000fc800000006ff */
[----:B------:R1:W2:Y:S01]  /*1bd0*/  SYNCS.PHASECHK.TRANS64.TRYWAIT P1, [R3+URZ], R0 ;  /* 0x00000000030075a7 */ /* 0x0002a2000802017f */
[----:B------:R-:W-:Y:S05]  /*1be0*/  @!P0 BRA `(.L_x_23) ;  /* 0x0000000000048947 */ /* 0x000fea0003800000 */
[----:B------:R-:W-:Y:S01]  /*1bf0*/  BPT.TRAP 0x1 ;  /* 0x000000040000795c */ /* 0x000fe20000300000 */
.L_x_23:
[----:B------:R-:W-:-:S05]  /*1c00*/  IMAD.U32 R4, RZ, RZ, UR43 ;  /* 0x0000002bff047e24 */ /* 0x000fca000f8e00ff */
[----:B------:R-:W-:Y:S01]  /*1c10*/  ISETP.GE.AND P2, PT, R4, 0x1, PT ;  /* 0x000000010400780c */ /* 0x000fe20003f46270 */
[----:B--2---:R-:W-:-:S12]  /*1c20*/  @P1 BRA `(.L_x_24) ;  /* 0x0000000000081947 */ /* 0x004fd80003800000 */
[----:B------:R-:W2:Y:S02]  /*1c30*/  SYNCS.PHASECHK.TRANS64.TRYWAIT P1, [R3+URZ], R0 ;  /* 0x00000000030075a7 */ /* 0x000ea4000802017f */
[----:B--2---:R-:W-:Y:S05]  /*1c40*/  @!P1 BRA `(.L_x_25) ;  /* 0x0000009000189947 */ /* 0x004fea0003800000 */
.L_x_24:
[----:B------:R-:W-:Y:S05]  /*1c50*/  WARPSYNC.ALL ;  /* 0x0000000000007948 */ /* 0x000fea0003800000 */
[----:B------:R-:W-:Y:S01]  /*1c60*/  UIADD3 UR4, UR41, 0x300, URZ ;  /* 0x0000030029047890 */ /* 0x000fe2000fffe03f */
[----:B------:R-:W-:Y:S01]  /*1c70*/  WARPGROUP.ARRIVE ;  /* 0x00000000000079c5 */ /* 0x000fe20000000000 */
[----:B------:R-:W-:Y:S02]  /*1c80*/  UIADD3 UR5, UR41, 0xf300, URZ ;  /* 0x0000f30029057890 */ /* 0x000fe4000fffe03f */
[----:B------:R-:W-:Y:S02]  /*1c90*/  USHF.R.U32.HI UR4, URZ, 0x4, UR4 ;  /* 0x000000043f047899 */ /* 0x000fe40008011604 */
[----:B------:R-:W-:-:S02]  /*1ca0*/  USHF.R.U32.HI UR5, URZ, 0x4, UR5 ;  /* 0x000000043f057899 */ /* 0x000fc40008011605 */
[----:B------:R-:W-:Y:S02]  /*1cb0*/  ULOP3.LUT UR4, UR4, 0x3fff, URZ, 0xc0, !UPT ;  /* 0x00003fff04047892 */ /* 0x000fe4000f8ec03f */
[----:B------:R-:W-:Y:S02]  /*1cc0*/  ULOP3.LUT UR5, UR5, 0x3fff, URZ, 0xc0, !UPT ;  /* 0x00003fff05057892 */ /* 0x000fe4000f8ec03f */
[----:B------:R-:W-:Y:S02]  /*1cd0*/  ULOP3.LUT UR4, UR4, 0x10000, URZ, 0xfc, !UPT ;  /* 0x0001000004047892 */ /* 0x000fe4000f8efc3f */
[----:B------:R-:W-:Y:S02]  /*1ce0*/  ULOP3.LUT UR5, UR5, 0x10000, URZ, 0xfc, !UPT ;  /* 0x0001000005057892 */ /* 0x000fe4000f8efc3f */
[----:B------:R-:W-:Y:S02]  /*1cf0*/  ULEA UR8, UR38, UR4, 0x7 ;  /* 0x0000000426087291 */ /* 0x000fe4000f8e383f */
[----:B------:R-:W-:Y:S01]  /*1d00*/  UIMAD UR6, UR38, 0x160, UR5 ;  /* 0x00000160260678a4 */ /* 0x000fe2000f8e0205 */
[----:B------:R-:W-:Y:S01]  /*1d10*/  UMOV UR9, 0xc0000010 ;  /* 0xc000001000097882 */ /* 0x000fe20000000000 */
[----:B------:R-:W-:-:S02]  /*1d20*/  UMOV UR11, 0xc0000010 ;  /* 0xc0000010000b7882 */ /* 0x000fc40000000000 */
[----:B------:R-:W-:Y:S02]  /*1d30*/  UIADD3 UR7, UR6, 0x20, URZ ;  /* 0x0000002006077890 */ /* 0x000fe4000fffe03f */
[----:B------:R-:W-:Y:S02]  /*1d40*/  UIADD3 UR12, UR6, 0x40, URZ ;  /* 0x00000040060c7890 */ /* 0x000fe4000fffe03f */
[----:B------:R-:W-:Y:S01]  /*1d50*/  UMOV UR10, UR6 ;  /* 0x00000006000a7c82 */ /* 0x000fe20008000000 */
[----:B------:R-:W-:Y:S01]  /*1d60*/  UIADD3 UR13, UR6, 0x60, URZ ;  /* 0x00000060060d7890 */ /* 0x000fe2000fffe03f */
[----:B------:R-:W-:Y:S01]  /*1d70*/  HGMMA.64x16x16.F32.BF16 R104, gdesc[UR8], RZ, !UPT, gsb0 ;  /* 0x00200000086879f0 */ /* 0x000fe2000c0018ff */
[----:B------:R-:W-:Y:S01]  /*1d80*/  UMOV UR10, UR7 ;  /* 0x00000007000a7c82 */ /* 0x000fe20008000000 */
[----:B------:R-:W-:Y:S01]  /*1d90*/  UMOV UR11, 0xc0000010 ;  /* 0xc0000010000b7882 */ /* 0x000fe20000000000 */
[----:B------:R-:W-:Y:S01]  /*1da0*/  UIADD3 UR7, UR6, 0x80, URZ ;  /* 0x0000008006077890 */ /* 0x000fe2000fffe03f */
[----:B------:R-:W-:-:S02]  /*1db0*/  WARPGROUP.DEPBAR.LE gsb0, 0x0 ;  /* 0x00008000000079c5 */ /* 0x000fc40000010000 */
[----:B------:R-:W-:-:S06]  /*1dc0*/  WARPGROUP.ARRIVE ;  /* 0x00000000000079c5 */ /* 0x000fcc0000000000 */
[----:B------:R-:W-:Y:S01]  /*1dd0*/  HGMMA.64x16x16.F32.BF16 R96, gdesc[UR8], RZ, !UPT, gsb0 ;  /* 0x00200000086079f0 */ /* 0x000fe2000c0018ff */
[----:B------:R-:W-:Y:S01]  /*1de0*/  UMOV UR10, UR12 ;  /* 0x0000000c000a7c82 */ /* 0x000fe20008000000 */
[----:B------:R-:W-:Y:S01]  /*1df0*/  UMOV UR11, 0xc0000010 ;  /* 0xc0000010000b7882 */ /* 0x000fe20000000000 */
[----:B------:R-:W-:Y:S01]  /*1e00*/  UIADD3 UR12, UR6, 0xa0, URZ ;  /* 0x000000a0060c7890 */ /* 0x000fe2000fffe03f */
[----:B------:R-:W-:Y:S02]  /*1e10*/  WARPGROUP.DEPBAR.LE gsb0, 0x0 ;  /* 0x00008000000079c5 */ /* 0x000fe40000010000 */
        /* <DEDUP_REMOVED lines=22> */
[----:B------:R-:W-:Y:S02]  /*1f80*/  UIADD3 UR13, UR6, 0x120, URZ ;  /* 0x00000120060d7890 */ /* 0x000fe4000fffe03f */
[----:B------:R-:W-:Y:S01]  /*1f90*/  UIADD3 UR6, UR6, 0x140, URZ ;  /* 0x0000014006067890 */ /* 0x000fe2000fffe03f */
[----:B------:R-:W-:Y:S02]  /*1fa0*/  WARPGROUP.DEPBAR.LE gsb0, 0x0 ;  /* 0x00008000000079c5 */ /* 0x000fe40000010000 */
[----:B------:R-:W-:-:S06]  /*1fb0*/  WARPGROUP.ARRIVE ;  /* 0x00000000000079c5 */ /* 0x000fcc0000000000 */
[----:B------:R-:W-:Y:S01]  /*1fc0*/  HGMMA.64x16x16.F32.BF16 R56, gdesc[UR8], RZ, !UPT, gsb0 ;  /* 0x00200000083879f0 */ /* 0x000fe2000c0018ff */
[----:B------:R-:W-:Y:S01]  /*1fd0*/  UMOV UR10, UR7 ;  /* 0x00000007000a7c82 */ /* 0x000fe20008000000 */
[----:B------:R-:W-:Y:S01]  /*1fe0*/  UMOV UR11, 0xc0000010 ;  /* 0xc0000010000b7882 */ /* 0x000fe20000000000 */
        /* <DEDUP_REMOVED lines=17> */
[----:B------:R-:W-:Y:S03]  /*2100*/  HGMMA.64x16x16.F32.BF16 R24, gdesc[UR8], RZ, !UPT, gsb0 ;  /* 0x00200000081879f0 */ /* 0x000fe6000c0018ff */
[----:B------:R-:W-:Y:S02]  /*2110*/  WARPGROUP.DEPBAR.LE gsb0, 0x0 ;  /* 0x00008000000079c5 */ /* 0x000fe40000010000 */
[----:B------:R-:W-:Y:S05]  /*2120*/  @!P2 BRA `(.L_x_26) ;  /* 0x0000000400aca947 */ /* 0x000fea0003800000 */
[----:B------:R-:W-:Y:S01]  /*2130*/  UIADD3 UR6, UR38, 0x1, URZ ;  /* 0x0000000126067890 */ /* 0x000fe2000fffe03f */
[----:B-12---:R-:W-:Y:S02]  /*2140*/  IMAD.U32 R0, RZ, RZ, UR43 ;  /* 0x0000002bff007e24 */ /* 0x006fe4000f8e00ff */
[----:B------:R-:W-:Y:S01]  /*2150*/  IMAD.U32 R3, RZ, RZ, UR38 ;  /* 0x00000026ff037e24 */ /* 0x000fe2000f8e00ff */
[----:B------:R-:W-:-:S04]  /*2160*/  UISETP.NE.AND UP0, UPT, UR6, 0x1e, UPT ;  /* 0x0000001e0600788c */ /* 0x000fc8000bf05270 */
[----:B------:R-:W-:Y:S02]  /*2170*/  USEL UR7, URZ, 0x1, UP0 ;  /* 0x000000013f077887 */ /* 0x000fe40008000000 */
[----:B------:R-:W-:Y:S02]  /*2180*/  USEL UR6, UR6, URZ, UP0 ;  /* 0x0000003f06067287 */ /* 0x000fe40008000000 */
[----:B------:R-:W-:-:S06]  /*2190*/  ULOP3.LUT UR7, UR39, UR7, URZ, 0x3c, !UPT ;  /* 0x0000000727077292 */ /* 0x000fcc000f8e3c3f */
[----:B------:R-:W-:-:S07]  /*21a0*/  IMAD.U32 R6, RZ, RZ, UR7 ;  /* 0x00000007ff067e24 */ /* 0x000fce000f8e00ff */
.L_x_33:
[----:B------:R-:W-:Y:S05]  /*21b0*/  @!P0 BRA `(.L_x_27) ;  /* 0x0000000000048947 */ /* 0x000fea0003800000 */
[----:B------:R-:W-:Y:S01]  /*21c0*/  BPT.TRAP 0x1 ;  /* 0x000000040000795c */ /* 0x000fe20000300000 */
.L_x_27:
[----:B------:R-:W-:Y:S01]  /*21d0*/  ULEA UR7, UR6, UR41, 0x3 ;  /* 0x0000002906077291 */ /* 0x000fe2000f8e183f */
[----:B------:R-:W-:-:S08]  /*21e0*/  SHF.L.U32 R4, R6, 0x1f, RZ ;  /* 0x0000001f06047819 */ /* 0x000fd000000006ff */
[----:B------:R1:W2:Y:S01]  /*21f0*/  SYNCS.PHASECHK.TRANS64.TRYWAIT P1, [UR7], R4 ;  /* 0x00000004ff0075a7 */ /* 0x0002a20008020147 */
[----:B------:R-:W-:Y:S05]  /*2200*/  @!P0 BRA `(.L_x_28) ;  /* 0x0000000000048947 */ /* 0x000fea0003800000 */
[----:B------:R-:W-:Y:S01]  /*2210*/  BPT.TRAP 0x1 ;  /* 0x000000040000795c */ /* 0x000fe20000300000 */
.L_x_28:
[----:B--2---:R-:W-:Y:S05]  /*2220*/  @P1 BRA `(.L_x_29) ;  /* 0x0000000000081947 */ /* 0x004fea0003800000 */
[----:B------:R-:W2:Y:S02]  /*2230*/  SYNCS.PHASECHK.TRANS64.TRYWAIT P1, [UR7], R4 ;  /* 0x00000004ff0075a7 */ /* 0x000ea40008020147 */
[----:B--2---:R-:W-:Y:S05]  /*2240*/  @!P1 BRA `(.L_x_30) ;  /* 0x0000008800ac9947 */ /* 0x004fea0003800000 */
.L_x_29:
[----:B------:R-:W-:Y:S01]  /*2250*/  ULEA UR8, UR6, UR4, 0x7 ;  /* 0x0000000406087291 */ /* 0x000fe2000f8e383f */
[----:B------:R-:W-:Y:S01]  /*2260*/  WARPGROUP.ARRIVE ;  /* 0x00000000000079c5 */ /* 0x000fe20000000000 */
[----:B------:R-:W-:Y:S01]  /*2270*/  UIMAD UR7, UR6, 0x160, UR5 ;  /* 0x00000160060778a4 */ /* 0x000fe2000f8e0205 */
[----:B------:R-:W-:Y:S01]  /*2280*/  UMOV UR9, 0xc0000010 ;  /* 0xc000001000097882 */ /* 0x000fe20000000000 */
[----:B------:R-:W-:Y:S02]  /*2290*/  UMOV UR11, 0xc0000010 ;  /* 0xc0000010000b7882 */ /* 0x000fe40000000000 */
[----:B------:R-:W-:Y:S02]  /*22a0*/  UIADD3 UR12, UR7, 0x20, URZ ;  /* 0x00000020070c7890 */ /* 0x000fe4000fffe03f */
[----:B------:R-:W-:Y:S02]  /*22b0*/  UIADD3 UR13, UR7, 0x40, URZ ;  /* 0x00000040070d7890 */ /* 0x000fe4000fffe03f */
[----:B------:R-:W-:Y:S01]  /*22c0*/  UMOV UR10, UR7 ;  /* 0x00000007000a7c82 */ /* 0x000fe20008000000 */
[----:B------:R-:W-:Y:S01]  /*22d0*/  UIADD3 UR14, UR7, 0x60, URZ ;  /* 0x00000060070e7890 */ /* 0x000fe2000fffe03f */
[----:B------:R-:W-:Y:S01]  /*22e0*/  HGMMA.64x16x16.F32.BF16 R104, gdesc[UR8], R104, gsb0 ;  /* 0x00200000086879f0 */ /* 0x000fe20008001868 */
[----:B------:R-:W-:Y:S01]  /*22f0*/  UMOV UR10, UR12 ;  /* 0x0000000c000a7c82 */ /* 0x000fe20008000000 */
[----:B------:R-:W-:Y:S01]  /*2300*/  UMOV UR11, 0xc0000010 ;  /* 0xc0000010000b7882 */ /* 0x000fe20000000000 */
[----:B------:R-:W-:Y:S01]  /*2310*/  UIADD3 UR12, UR7, 0x80, URZ ;  /* 0x00000080070c7890 */ /* 0x000fe2000fffe03f */
[----:B------:R-:W-:-:S02]  /*2320*/  WARPGROUP.DEPBAR.LE gsb0, 0x0 ;  /* 0x00008000000079c5 */ /* 0x000fc40000010000 */
[----:B------:R-:W-:-:S06]  /*2330*/  WARPGROUP.ARRIVE ;  /* 0x00000000000079c5 */ /* 0x000fcc0000000000 */
[----:B------:R-:W-:Y:S01]  /*2340*/  HGMMA.64x16x16.F32.BF16 R96, gdesc[UR8], R96, gsb0 ;  /* 0x00200000086079f0 */ /* 0x000fe20008001860 */
[----:B------:R-:W-:Y:S01]  /*2350*/  UMOV UR10, UR13 ;  /* 0x0000000d000a7c82 */ /* 0x000fe20008000000 */
[----:B------:R-:W-:Y:S01]  /*2360*/  UMOV UR11, 0xc0000010 ;  /* 0xc0000010000b7882 */ /* 0x000fe20000000000 */
[----:B------:R-:W-:Y:S01]  /*2370*/  UIADD3 UR13, UR7, 0xa0, URZ ;  /* 0x000000a0070d7890 */ /* 0x000fe2000fffe03f */
[----:B------:R-:W-:Y:S02]  /*2380*/  WARPGROUP.DEPBAR.LE gsb0, 0x0 ;  /* 0x00008000000079c5 */ /* 0x000fe40000010000 */
        /* <DEDUP_REMOVED lines=22> */
[----:B------:R-:W-:Y:S02]  /*24f0*/  UIADD3 UR14, UR7, 0x120, URZ ;  /* 0x00000120070e7890 */ /* 0x000fe4000fffe03f */
[----:B------:R-:W-:Y:S01]  /*2500*/  UIADD3 UR7, UR7, 0x140, URZ ;  /* 0x0000014007077890 */ /* 0x000fe2000fffe03f */
[----:B------:R-:W-:Y:S02]  /*2510*/  WARPGROUP.DEPBAR.LE gsb0, 0x0 ;  /* 0x00008000000079c5 */ /* 0x000fe40000010000 */
[----:B------:R-:W-:-:S06]  /*2520*/  WARPGROUP.ARRIVE ;  /* 0x00000000000079c5 */ /* 0x000fcc0000000000 */
[----:B------:R-:W-:Y:S01]  /*2530*/  HGMMA.64x16x16.F32.BF16 R56, gdesc[UR8], R56, gsb0 ;  /* 0x00200000083879f0 */ /* 0x000fe20008001838 */
[----:B------:R-:W-:Y:S01]  /*2540*/  UMOV UR10, UR12 ;  /* 0x0000000c000a7c82 */ /* 0x000fe20008000000 */
[----:B------:R-:W-:Y:S01]  /*2550*/  UMOV UR11, 0xc0000010 ;  /* 0xc0000010000b7882 */ /* 0x000fe20000000000 */
        /* <DEDUP_REMOVED lines=17> */
[----:B------:R-:W-:Y:S03]  /*2670*/  HGMMA.64x16x16.F32.BF16 R24, gdesc[UR8], R24, gsb0 ;  /* 0x00200000081879f0 */ /* 0x000fe60008001818 */
[----:B------:R-:W-:Y:S02]  /*2680*/  WARPGROUP.DEPBAR.LE gsb0, 0x0 ;  /* 0x00008000000079c5 */ /* 0x000fe40000010000 */
[----:B------:R-:W-:Y:S05]  /*2690*/  @!P0 BRA `(.L_x_31) ;  /* 0x0000000000048947 */ /* 0x000fea0003800000 */
[----:B------:R-:W-:Y:S01]  /*26a0*/  BPT.TRAP 0x1 ;  /* 0x000000040000795c */ /* 0x000fe20000300000 */
.L_x_31:
[----:B------:R-:W-:-:S13]  /*26b0*/  ISETP.NE.AND P1, PT, R113, RZ, PT ;  /* 0x000000ff7100720c */ /* 0x000fda0003f25270 */
[----:B-12---:R-:W-:-:S05]  /*26c0*/  @P1 LEA R4, R3, UR41, 0x3 ;  /* 0x0000002903041c11 */ /* 0x006fca000f8e18ff */
[----:B------:R-:W-:-:S05]  /*26d0*/  @P1 VIADD R5, R4, 0xf0 ;  /* 0x000000f004051836 */ /* 0x000fca0000000000 */
[----:B------:R-:W-:-:S04]  /*26e0*/  @P1 PRMT R5, R112, 0x654, R5 ;  /* 0x0000065470051816 */ /* 0x000fc80000000005 */
[----:B------:R1:W-:Y:S01]  /*26f0*/  @P1 SYNCS.ARRIVE.TRANS64.RED.A1T0 RZ, [R5+URZ], RZ ;  /* 0x000000ff05ff19a7 */ /* 0x0003e2000810043f */
[----:B------:R-:W-:-:S13]  /*2700*/  ISETP.GT.U32.AND P1, PT, R16, 0x1, PT ;  /* 0x000000011000780c */ /* 0x000fda0003f24070 */
[----:B-1----:R-:W-:Y:S05]  /*2710*/  @P1 BRA `(.L_x_32) ;  /* 0x0000000000041947 */ /* 0x002fea0003800000 */
[----:B------:R-:W-:Y:S01]  /*2720*/  BPT.TRAP 0x1 ;  /* 0x000000040000795c */ /* 0x000fe20000300000 */
.L_x_32:
[----:B------:R-:W-:Y:S01]  /*2730*/  UIADD3 UR6, UR6, 0x1, URZ ;  /* 0x0000000106067890 */ /* 0x000fe2000fffe03f */
[C---:B------:R-:W-:Y:S01]  /*2740*/  ISETP.GT.AND P2, PT, R0.reuse, 0x1, PT ;  /* 0x000000010000780c */ /* 0x040fe20003f44270 */
[----:B------:R-:W-:Y:S02]  /*2750*/  VIADD R3, R3, 0x1 ;  /* 0x0000000103037836 */ /* 0x000fe40000000000 */
[----:B------:R-:W-:Y:S01]  /*2760*/  UISETP.NE.AND UP0, UPT, UR6, 0x1e, UPT ;  /* 0x0000001e0600788c */ /* 0x000fe2000bf05270 */
[----:B------:R-:W-:Y:S02]  /*2770*/  VIADD R0, R0, 0xffffffff ;  /* 0xffffffff00007836 */ /* 0x000fe40000000000 */
[C---:B------:R-:W-:Y:S01]  /*2780*/  ISETP.NE.AND P1, PT, R3.reuse, 0x1e, PT ;  /* 0x0000001e0300780c */ /* 0x040fe20003f25270 */
[----:B------:R-:W-:Y:S02]  /*2790*/  USEL UR7, URZ, 0x1, UP0 ;  /* 0x000000013f077887 */ /* 0x000fe40008000000 */
[----:B------:R-:W-:Y:S01]  /*27a0*/  USEL UR6, UR6, URZ, UP0 ;  /* 0x0000003f06067287 */ /* 0x000fe20008000000 */
[----:B------:R-:W-:-:S03]  /*27b0*/  SEL R3, R3, RZ, P1 ;  /* 0x000000ff03037207 */ /* 0x000fc60000800000 */
[----:B------:R-:W-:Y:S01]  /*27c0*/  LOP3.LUT R6, R6, UR7, RZ, 0x3c, !PT ;  /* 0x0000000706067c12 */ /* 0x000fe2000f8e3cff */
[----:B------:R-:W-:Y:S07]  /*27d0*/  @P2 BRA `(.L_x_33) ;  /* 0xfffffff800742947 */ /* 0x000fee000383ffff */
.L_x_26:
[----:B-12---:R-:W1:Y:S01]  /*27e0*/  LDC R0, c[0x0][0x28c] ;  /* 0x0000a300ff007b82 */ /* 0x006e620000000800 */
[----:B------:R2:W-:Y:S01]  /*27f0*/  SYNCS.ARRIVE.TRANS64.A1T0 RZ, [R122+UR45], RZ ;  /* 0x000000ff7aff79a7 */ /* 0x0005e2000810002d */
[----:B-1----:R-:W-:-:S13]  /*2800*/  ISETP.GE.AND P1, PT, R0, 0x1, PT ;  /* 0x000000010000780c */ /* 0x002fda0003f26270 */
[----:B--2---:R-:W-:Y:S05]  /*2810*/  @!P1 BRA `(.L_x_34) ;  /* 0x0000000000449947 */ /* 0x004fea0003800000 */
[----:B------:R-:W-:Y:S05]  /*2820*/  @!P0 BRA `(.L_x_35) ;  /* 0x0000000000048947 */ /* 0x000fea0003800000 */
[----:B------:R-:W-:Y:S01]  /*2830*/  BPT.TRAP 0x1 ;  /* 0x000000040000795c */ /* 0x000fe20000300000 */
.L_x_35:
[----:B------:R-:W-:-:S13]  /*2840*/  ISETP.NE.AND P0, PT, R113, RZ, PT ;  /* 0x000000ff7100720c */ /* 0x000fda0003f05270 */
[----:B------:R-:W-:-:S05]  /*2850*/  VOTEU.ANY UP0, P0 ;  /* 0x00000000003f7886 */ /* 0x000fca0000000100 */
[----:B------:R-:W-:-:S06]  /*2860*/  @UP0 UIADD3 UR4, UR43, UR38, URZ ;  /* 0x000000262b040290 */ /* 0x000fcc000fffe03f */
[----:B------:R-:W-:Y:S02]  /*2870*/  IMAD.U32 R4, RZ, RZ, UR4 ;  /* 0x00000004ff047e24 */ /* 0x000fe4000f8e00ff */
[----:B------:R-:W-:Y:S02]  /*2880*/  IMAD.U32 R3, RZ, RZ, UR4 ;  /* 0x00000004ff037e24 */ /* 0x000fe4000f8e00ff */
[----:B------:R-:W-:-:S05]  /*2890*/  @P0 IMAD.WIDE.U32 R4, R4, -0x77777777, RZ ;  /* 0x8888888904040825 */ /* 0x000fca00078e00ff */
[----:B------:R-:W-:-:S05]  /*28a0*/  @P0 SHF.R.U32.HI R0, RZ, 0x4, R5 ;  /* 0x00000004ff000819 */ /* 0x000fca0000011605 */
[----:B------:R-:W-:-:S05]  /*28b0*/  @P0 IMAD R0, R0, -0x1e, R3 ;  /* 0xffffffe200000824 */ /* 0x000fca00078e0203 */
[----:B------:R-:W-:-:S05]  /*28c0*/  @P0 LEA R0, R0, UR41, 0x3 ;  /* 0x0000002900000c11 */ /* 0x000fca000f8e18ff */
[----:B------:R-:W-:-:S05]  /*28d0*/  @P0 VIADD R3, R0, 0xf0 ;  /* 0x000000f000030836 */ /* 0x000fca0000000000 */
[----:B------:R-:W-:-:S04]  /*28e0*/  @P0 PRMT R3, R112, 0x654, R3 ;  /* 0x0000065470030816 */ /* 0x000fc80000000003 */
[----:B------:R1:W-:Y:S01]  /*28f0*/  @P0 SYNCS.ARRIVE.TRANS64.RED.A1T0 RZ, [R3+URZ], RZ ;  /* 0x000000ff03ff09a7 */ /* 0x0003e2000810043f */
[----:B------:R-:W-:-:S13]  /*2900*/  ISETP.GT.U32.AND P0, PT, R16, 0x1, PT ;  /* 0x000000011000780c */ /* 0x000fda0003f04070 */
[----:B-1----:R-:W-:Y:S05]  /*2910*/  @P0 BRA `(.L_x_34) ;  /* 0x0000000000040947 */ /* 0x002fea0003800000 */
[----:B------:R-:W-:Y:S01]  /*2920*/  BPT.TRAP 0x1 ;  /* 0x000000040000795c */ /* 0x000fe20000300000 */
.L_x_34:
[----:B------:R-:W-:Y:S01]  /*2930*/  SHF.L.U32 R0, R124, 0x1f, RZ ;  /* 0x0000001f7c007819 */ /* 0x000fe200000006ff */
[----:B------:R-:W-:Y:S01]  /*2940*/  UIADD3 UR38, UR44, UR38, URZ ;  /* 0x000000262c267290 */ /* 0x000fe2000fffe03f */
[----:B------:R-:W1:Y:S01]  /*2950*/  LDC R9, c[0x0][0x288] ;  /* 0x0000a200ff097b82 */ /* 0x000e620000000800 */
[----:B------:R-:W-:Y:S01]  /*2960*/  UISETP.GE.U32.AND UP1, UPT, UR44, 0x1e, UPT ;  /* 0x0000001e2c00788c */ /* 0x000fe2000bf26070 */
[----:B------:R-:W-:Y:S01]  /*2970*/  IMAD.SHL.U32 R10, R118, 0x2, RZ ;  /* 0x00000002760a7824 */ /* 0x000fe200078e00ff */
[----:B------:R-:W-:Y:S02]  /*2980*/  UISETP.GT.U32.AND UP0, UPT, UR38, 0x1d, UPT ;  /* 0x0000001d2600788c */ /* 0x000fe4000bf04070 */
[----:B------:R-:W-:Y:S02]  /*2990*/  UIMAD.WIDE.U32 UR4, UR38, -0x77777777, URZ ;  /* 0x88888889260478a5 */ /* 0x000fe4000f8e003f */
[----:B------:R-:W-:Y:S01]  /*29a0*/  UISETP.LT.U32.AND UP0, UPT, UR44, 0x1e, UP0 ;  /* 0x0000001e2c00788c */ /* 0x000fe20008701070 */
[----:B------:R-:W2:Y:S01]  /*29b0*/  SYNCS.PHASECHK.TRANS64.TRYWAIT P0, [R123+UR42+0x10], R0 ;  /* 0x000010007b0075a7 */ /* 0x000ea2000800016a */
[----:B------:R-:W-:Y:S01]  /*29c0*/  USHF.R.U32.HI UR4, URZ, 0x4, UR5 ;  /* 0x000000043f047899 */ /* 0x000fe20008011605 */
[----:B------:R-:W-:Y:S01]  /*29d0*/  SHF.R.S32.HI R11, RZ, 0x1f, R10 ;  /* 0x0000001fff0b7819 */ /* 0x000fe2000001140a */
[----:B------:R-:W-:-:S02]  /*29e0*/  USEL UR6, URZ, 0x1, !UP0 ;  /* 0x000000013f067887 */ /* 0x000fc4000c000000 */
[----:B------:R-:W-:Y:S02]  /*29f0*/  UIMAD UR38, UR4, -0x1e, UR38 ;  /* 0xffffffe2042678a4 */ /* 0x000fe4000f8e0226 */
[----:B------:R-:W-:-:S04]  /*2a00*/  ULOP3.LUT UR39, UR39, UR6, URZ, 0x3c, !UPT ;  /* 0x0000000627277292 */ /* 0x000fc8000f8e3c3f */
[----:B------:R-:W-:Y:S01]  /*2a10*/  @UP1 ULOP3.LUT UR39, UR39, 0x1, UR4, 0x78, !UPT ;  /* 0x0000000127271892 */ /* 0x000fe2000f8e7804 */
[----:B-12---:R-:W-:Y:S11]  /*2a20*/  @!P0 BRA `(.L_x_36) ;  /* 0x0000008000cc8947 */ /* 0x006ff60003800000 */
.L_x_264:
[----:B------:R-:W-:Y:S01]  /*2a30*/  IMAD.SHL.U32 R8, R19, 0x40, RZ ;  /* 0x0000004013087824 */ /* 0x000fe200078e00ff */
[----:B------:R-:W-:Y:S01]  /*2a40*/  ULDC UR6, c[0x0][0x284] ;  /* 0x0000a10000067ab9 */ /* 0x000fe20000000800 */
[----:B0-----:R-:W-:Y:S01]  /*2a50*/  IMAD R12, R22, 0xb0, RZ ;  /* 0x000000b0160c7824 */ /* 0x001fe200078e02ff */
[----:B------:R-:W-:Y:S01]  /*2a60*/  SHF.R.S32.HI R21, RZ, 0x1f, R2 ;  /* 0x0000001fff157819 */ /* 0x000fe20000011402 */
[----:B------:R-:W-:Y:S01]  /*2a70*/  ULDC.64 UR4, c[0x0][0x5d0] ;  /* 0x0001740000047ab9 */ /* 0x000fe20000000a00 */
[----:B------:R-:W-:Y:S01]  /*2a80*/  ISETP.GE.AND P0, PT, R8, UR6, PT ;  /* 0x0000000608007c0c */ /* 0x000fe2000bf06270 */
[----:B------:R-:W-:Y:S01]  /*2a90*/  IMAD.WIDE.U32 R4, R2, UR4, R10 ;  /* 0x0000000402047c25 */ /* 0x000fe2000f8e000a */
[----:B------:R-:W-:Y:S02]  /*2aa0*/  SHF.R.S32.HI R13, RZ, 0x1f, R12 ;  /* 0x0000001fff0d7819 */ /* 0x000fe4000001140c */
[C---:B------:R-:W-:Y:S01]  /*2ab0*/  ISETP.GE.OR P0, PT, R12.reuse, R9, P0 ;  /* 0x000000090c00720c */ /* 0x040fe20000706670 */
[----:B------:R-:W-:Y:S01]  /*2ac0*/  IMAD R3, R21, UR4, RZ ;  /* 0x0000000415037c24 */ /* 0x000fe2000f8e02ff */
[----:B------:R-:W-:-:S03]  /*2ad0*/  IADD3 R6, P1, R12, R4, RZ ;  /* 0x000000040c067210 */ /* 0x000fc60007f3e0ff */
[----:B------:R-:W-:-:S05]  /*2ae0*/  IMAD R3, R2, UR5, R3 ;  /* 0x0000000502037c24 */ /* 0x000fca000f8e0203 */
[----:B------:R-:W-:-:S03]  /*2af0*/  IADD3.X R7, R13, R5, R3, P1, !PT ;  /* 0x000000050d077210 */ /* 0x000fc60000ffe403 */
[----:B------:R-:W-:Y:S05]  /*2b00*/  @P0 BRA `(.L_x_37) ;  /* 0x0000005800ec0947 */ /* 0x000fea0003800000 */
[----:B------:R-:W0:Y:S01]  /*2b10*/  LDC.64 R4, c[0x0][0x5c8] ;  /* 0x00017200ff047b82 */ /* 0x000e220000000a00 */
[----:B-----5:R-:W-:Y:S01]  /*2b20*/  FSETP.NEU.AND P0, PT, R115, RZ, PT ;  /* 0x000000ff7300720b */ /* 0x020fe20003f0d000 */
[----:B------:R-:W-:Y:S01]  /*2b30*/  IMAD R3, R118, -0x2, R9 ;  /* 0xfffffffe76037824 */ /* 0x000fe200078e0209 */
[----:B------:R-:W-:Y:S01]  /*2b40*/  BSSY B0, `(.L_x_37) ;  /* 0x00005b7000007945 */ /* 0x000fe20003800000 */
[----:B------:R-:W-:-:S04]  /*2b50*/  IMAD.WIDE R130, R19, 0x40, R116 ;  /* 0x0000004013827825 */ /* 0x000fc800078e0274 */
[----:B-1----:R-:W-:Y:S02]  /*2b60*/  IMAD.IADD R0, R3, 0x1, -R12 ;  /* 0x0000000103007824 */ /* 0x002fe400078e0a0c */
[----:B------:R-:W-:-:S03]  /*2b70*/  IMAD.IADD R3, R119, 0x1, -R8 ;  /* 0x0000000177037824 */ /* 0x000fc600078e0a08 */
[----:B------:R-:W-:-:S04]  /*2b80*/  ISETP.GT.AND P1, PT, R0, RZ, PT ;  /* 0x000000ff0000720c */ /* 0x000fc80003f24270 */
[----:B------:R-:W-:Y:S01]  /*2b90*/  ISETP.GT.AND P2, PT, R3, RZ, P1 ;  /* 0x000000ff0300720c */ /* 0x000fe20000f44270 */
[-C--:B0-----:R-:W-:Y:S02]  /*2ba0*/  IMAD R8, R131, R4.reuse, RZ ;  /* 0x0000000483087224 */ /* 0x081fe400078e02ff */
[----:B------:R-:W-:-:S04]  /*2bb0*/  IMAD.WIDE.U32 R6, R130, R4, R6 ;  /* 0x0000000482067225 */ /* 0x000fc800078e0006 */
[----:B------:R-:W-:-:S04]  /*2bc0*/  IMAD R9, R130, R5, R8 ;  /* 0x0000000582097224 */ /* 0x000fc800078e0208 */
[----:B------:R-:W-:Y:S01]  /*2bd0*/  IMAD.IADD R139, R7, 0x1, R9 ;  /* 0x00000001078b7824 */ /* 0x000fe200078e0209 */
[----:B------:R-:W-:Y:S06]  /*2be0*/  @!P0 BRA `(.L_x_38) ;  /* 0x0000003c00088947 */ /* 0x000fec0003800000 */
[----:B------:R-:W0:Y:S01]  /*2bf0*/  LDC.64 R132, c[0x0][0x5b8] ;  /* 0x00016e00ff847b82 */ /* 0x000e220000000a00 */
[----:B------:R-:W-:-:S07]  /*2c00*/  ULDC.64 UR4, c[0x0][0x5c0] ;  /* 0x0001700000047ab9 */ /* 0x000fce0000000a00 */
[----:B------:R-:W1:Y:S08]  /*2c10*/  LDC.64 R136, c[0x0][0x5b0] ;  /* 0x00016c00ff887b82 */ /* 0x000e700000000a00 */
[----:B------:R-:W2:Y:S01]  /*2c20*/  LDC.64 R14, c[0x0][0x5a8] ;  /* 0x00016a00ff0e7b82 */ /* 0x000ea20000000a00 */
[-C--:B0-----:R-:W-:Y:S02]  /*2c30*/  IMAD R7, R21, R132.reuse, RZ ;  /* 0x0000008415077224 */ /* 0x081fe400078e02ff */
[----:B------:R-:W-:-:S04]  /*2c40*/  IMAD.WIDE.U32 R8, R2, R132, R10 ;  /* 0x0000008402087225 */ /* 0x000fc800078e000a */
[----:B------:R-:W-:Y:S01]  /*2c50*/  IMAD R133, R2, R133, R7 ;  /* 0x0000008502857224 */ /* 0x000fe200078e0207 */
[----:B------:R-:W-:Y:S01]  /*2c60*/  IADD3 R20, P0, R12, R8, RZ ;  /* 0x000000080c147210 */ /* 0x000fe20007f1e0ff */
[----:B-1----:R-:W-:-:S03]  /*2c70*/  IMAD R7, R131, R136, RZ ;  /* 0x0000008883077224 */ /* 0x002fc600078e02ff */
[----:B------:R-:W-:Y:S01]  /*2c80*/  IADD3.X R21, R13, R9, R133, P0, !PT ;  /* 0x000000090d157210 */ /* 0x000fe200007fe485 */
[C---:B------:R-:W-:Y:S02]  /*2c90*/  IMAD R135, R130.reuse, R137, R7 ;  /* 0x0000008982877224 */ /* 0x040fe400078e0207 */
[----:B------:R-:W-:-:S04]  /*2ca0*/  IMAD.WIDE.U32 R8, R130, R136, R20 ;  /* 0x0000008882087225 */ /* 0x000fc800078e0014 */
[----:B------:R-:W-:Y:S01]  /*2cb0*/  IMAD.IADD R7, R9, 0x1, R135 ;  /* 0x0000000109077824 */ /* 0x000fe200078e0287 */
[----:B--2---:R-:W-:-:S04]  /*2cc0*/  LEA R126, P0, R8, R14, 0x1 ;  /* 0x0000000e087e7211 */ /* 0x004fc800078008ff */
[----:B------:R-:W-:-:S05]  /*2cd0*/  LEA.HI.X R127, R8, R15, R7, 0x1, P0 ;  /* 0x0000000f087f7211 */ /* 0x000fca00000f0c07 */
[----:B------:R0:W2:Y:S01]  /*2ce0*/  @P2 LDG.E.LTC128B.U16 R19, desc[UR36][R126.64] ;  /* 0x000000247e132981 */ /* 0x0000a2000c1e1520 */
[----:B------:R-:W-:Y:S01]  /*2cf0*/  IMAD.WIDE.U32 R8, R130, R136, R12 ;  /* 0x0000008882087225 */ /* 0x000fe200078e000c */
[----:B------:R-:W-:Y:S02]  /*2d00*/  BSSY B1, `(.L_x_39) ;  /* 0x0000014000017945 */ /* 0x000fe40003800000 */
[----:B------:R-:W-:-:S04]  /*2d10*/  IADD3 R128, P0, R10, R8, RZ ;  /* 0x000000080a807210 */ /* 0x000fc80007f1e0ff */
[----:B------:R-:W-:Y:S01]  /*2d20*/  IADD3.X R129, R11, R135, R9, P0, !PT ;  /* 0x000000870b817210 */ /* 0x000fe200007fe409 */
[C---:B0-----:R-:W-:Y:S01]  /*2d30*/  IMAD.SHL.U32 R126, R136.reuse, 0x8, RZ ;  /* 0x00000008887e7824 */ /* 0x041fe200078e00ff */
[----:B------:R-:W-:Y:S01]  /*2d40*/  SHF.L.U64.HI R127, R136, 0x3, R137 ;  /* 0x00000003887f7819 */ /* 0x000fe20000010289 */
[----:B------:R-:W-:-:S04]  /*2d50*/  IMAD.WIDE.U32 R128, R2, R132, R128 ;  /* 0x0000008402807225 */ /* 0x000fc800078e0080 */
[----:B--2---:R-:W-:-:S04]  /*2d60*/  IMAD.U32 R8, R19, 0x10000, RZ ;  /* 0x0001000013087824 */ /* 0x004fc800078e00ff */
[----:B------:R-:W-:Y:S01]  /*2d70*/  FMUL R7, R8, R115 ;  /* 0x0000007308077220 */ /* 0x000fe20000400000 */
[----:B------:R-:W-:-:S03]  /*2d80*/  LEA R8, P0, R6, UR4, 0x1 ;  /* 0x0000000406087c11 */ /* 0x000fc6000f8008ff */
[----:B------:R-:W-:Y:S01]  /*2d90*/  FFMA R7, R104, R114, R7 ;  /* 0x0000007268077223 */ /* 0x000fe20000000007 */
[----:B------:R-:W-:Y:S02]  /*2da0*/  LEA.HI.X R9, R6, UR5, R139, 0x1, P0 ;  /* 0x0000000506097c11 */ /* 0x000fe400080f0c8b */
[----:B------:R-:W-:Y:S02]  /*2db0*/  ISETP.GT.AND P0, PT, R0, 0x1, PT ;  /* 0x000000010000780c */ /* 0x000fe40003f04270 */
[----:B------:R-:W-:Y:S01]  /*2dc0*/  F2FP.BF16.F32.PACK_AB R22, RZ, R7 ;  /* 0x00000007ff16723e */ /* 0x000fe200000010ff */
[----:B------:R-:W-:Y:S01]  /*2dd0*/  IMAD.IADD R7, R133, 0x1, R129 ;  /* 0x0000000185077824 */ /* 0x000fe200078e0281 */
[----:B------:R-:W-:Y:S02]  /*2de0*/  ISETP.GT.AND P3, PT, R3, RZ, P0 ;  /* 0x000000ff0300720c */ /* 0x000fe40000764270 */
[C---:B------:R-:W-:Y:S01]  /*2df0*/  LEA R6, P4, R128.reuse, R14, 0x1 ;  /* 0x0000000e80067211 */ /* 0x040fe200078808ff */
[----:B------:R0:W-:Y:S03]  /*2e00*/  @P2 STG.E.U16 desc[UR36][R8.64], R22 ;  /* 0x0000001608002986 */ /* 0x0001e6000c101524 */
[----:B------:R-:W-:-:S07]  /*2e10*/  LEA.HI.X R7, R128, R15, R7, 0x1, P4 ;  /* 0x0000000f80077211 */ /* 0x000fce00020f0c07 */
[----:B------:R-:W-:Y:S05]  /*2e20*/  @!P3 BRA `(.L_x_40) ;  /* 0x000000000004b947 */ /* 0x000fea0003800000 */
[----:B------:R1:W5:Y:S02]  /*2e30*/  LDG.E.LTC128B.U16 R19, desc[UR36][R6.64+0x2] ;  /* 0x0000022406137981 */ /* 0x000364000c1e1520 */
.L_x_40:
[----:B------:R-:W-:Y:S05]  /*2e40*/  BSYNC B1 ;  /* 0x0000000000017941 */ /* 0x000fea0003800000 */
.L_x_39:
[----:B------:R-:W-:Y:S01]  /*2e50*/  IMAD.WIDE.U32 R126, R130, R136, R126 ;  /* 0x00000088827e7225 */ /* 0x000fe200078e007e */
[----:B------:R-:W-:-:S03]  /*2e60*/  ISETP.GT.AND P1, PT, R3, 0x8, P1 ;  /* 0x000000080300780c */ /* 0x000fc60000f24270 */
[----:B0----5:R-:W-:Y:S01]  /*2e70*/  IMAD.U32 R22, R19, 0x10000, RZ ;  /* 0x0001000013167824 */ /* 0x021fe200078e00ff */
[----:B------:R-:W-:Y:S01]  /*2e80*/  IADD3 R104, P2, R20, R126, RZ ;  /* 0x0000007e14687210 */ /* 0x000fe20007f5e0ff */
[----:B------:R-:W-:Y:S02]  /*2e90*/  IMAD.IADD R135, R135, 0x1, R127 ;  /* 0x0000000187877824 */ /* 0x000fe400078e027f */
[----:B------:R-:W-:Y:S02]  /*2ea0*/  FMUL R22, R22, R115 ;  /* 0x0000007316167220 */ /* 0x000fe40000400000 */
[----:B------:R-:W-:Y:S01]  /*2eb0*/  IMAD.X R21, R135, 0x1, R21, P2 ;  /* 0x0000000187157824 */ /* 0x000fe200010e0615 */
[----:B------:R-:W-:Y:S01]  /*2ec0*/  LEA R20, P2, R104, R14, 0x1 ;  /* 0x0000000e68147211 */ /* 0x000fe200078408ff */
[----:B------:R-:W-:-:S03]  /*2ed0*/  FFMA R22, R105, R114, R22 ;  /* 0x0000007269167223 */ /* 0x000fc60000000016 */
[----:B------:R-:W-:Y:S02]  /*2ee0*/  LEA.HI.X R21, R104, R15, R21, 0x1, P2 ;  /* 0x0000000f68157211 */ /* 0x000fe400010f0c15 */
[----:B------:R-:W-:-:S05]  /*2ef0*/  F2FP.BF16.F32.PACK_AB R22, RZ, R22 ;  /* 0x00000016ff16723e */ /* 0x000fca00000010ff */
[----:B------:R0:W-:Y:S04]  /*2f00*/  @P3 STG.E.U16 desc[UR36][R8.64+0x2], R22 ;  /* 0x0000021608003986 */ /* 0x0001e8000c101524 */
[----:B------:R-:W2:Y:S01]  /*2f10*/  @P1 LDG.E.LTC128B.U16 R19, desc[UR36][R20.64] ;  /* 0x0000002414131981 */ /* 0x000ea2000c1e1520 */
[----:B------:R-:W-:Y:S01]  /*2f20*/  IADD3 R12, P2, P3, R10, R126, R12 ;  /* 0x0000007e0a0c7210 */ /* 0x000fe20007b5e00c */
[----:B------:R-:W-:Y:S01]  /*2f30*/  BSSY B1, `(.L_x_41) ;  /* 0x0000011000017945 */ /* 0x000fe20003800000 */
[----:B------:R-:W-:Y:S02]  /*2f40*/  SHF.L.U64.HI R5, R4, 0x4, R5 ;  /* 0x0000000404057819 */ /* 0x000fe40000010205 */
[----:B------:R-:W-:Y:S02]  /*2f50*/  IADD3.X R13, R11, R135, R13, P2, P3 ;  /* 0x000000870b0d7210 */ /* 0x000fe400017e640d */
[----:B------:R-:W-:Y:S01]  /*2f60*/  ISETP.GT.AND P0, PT, R3, 0x8, P0 ;  /* 0x000000080300780c */ /* 0x000fe20000704270 */
[----:B------:R-:W-:-:S04]  /*2f70*/  IMAD.WIDE.U32 R12, R2, R132, R12 ;  /* 0x00000084020c7225 */ /* 0x000fc800078e000c */
[----:B------:R-:W-:Y:S02]  /*2f80*/  IMAD.IADD R2, R133, 0x1, R13 ;  /* 0x0000000185027824 */ /* 0x000fe400078e020d */
[----:B--2---:R-:W-:-:S04]  /*2f90*/  IMAD.U32 R10, R19, 0x10000, RZ ;  /* 0x00010000130a7824 */ /* 0x004fc800078e00ff */
[----:B------:R-:W-:Y:S01]  /*2fa0*/  FMUL R11, R10, R115 ;  /* 0x000000730a0b7220 */ /* 0x000fe20000400000 */
[----:B------:R-:W-:Y:S02]  /*2fb0*/  LEA R10, P2, R4, R8, 0x4 ;  /* 0x00000008040a7211 */ /* 0x000fe400078420ff */
[----:B------:R-:W-:Y:S01]  /*2fc0*/  LEA R4, P3, R12, R14, 0x1 ;  /* 0x0000000e0c047211 */ /* 0x000fe200078608ff */
[----:B------:R-:W-:-:S05]  /*2fd0*/  FFMA R11, R106, R114, R11 ;  /* 0x000000726a0b7223 */ /* 0x000fca000000000b */
[----:B------:R-:W-:Y:S01]  /*2fe0*/  F2FP.BF16.F32.PACK_AB R13, RZ, R11 ;  /* 0x0000000bff0d723e */ /* 0x000fe200000010ff */
[----:B------:R-:W-:Y:S01]  /*2ff0*/  IMAD.X R11, R5, 0x1, R9, P2 ;  /* 0x00000001050b7824 */ /* 0x000fe200010e0609 */
[----:B------:R-:W-:-:S04]  /*3000*/  LEA.HI.X R5, R12, R15, R2, 0x1, P3 ;  /* 0x0000000f0c057211 */ /* 0x000fc800018f0c02 */
[----:B------:R0:W-:Y:S01]  /*3010*/  @P1 STG.E.U16 desc[UR36][R10.64], R13 ;  /* 0x0000000d0a001986 */ /* 0x0001e2000c101524 */
[----:B------:R-:W-:Y:S05]  /*3020*/  @!P0 BRA `(.L_x_42) ;  /* 0x0000000000048947 */ /* 0x000fea0003800000 */
[----:B------:R2:W5:Y:S02]  /*3030*/  LDG.E.LTC128B.U16 R19, desc[UR36][R4.64+0x2] ;  /* 0x0000022404137981 */ /* 0x000564000c1e1520 */
.L_x_42:
[----:B------:R-:W-:Y:S05]  /*3040*/  BSYNC B1 ;  /* 0x0000000000017941 */ /* 0x000fea0003800000 */
.L_x_41:
[----:B-----5:R-:W-:Y:S01]  /*3050*/  IMAD.U32 R2, R19, 0x10000, RZ ;  /* 0x0001000013027824 */ /* 0x020fe200078e00ff */
[----:B------:R-:W-:Y:S01]  /*3060*/  ISETP.GT.AND P1, PT, R0, 0x8, PT ;  /* 0x000000080000780c */ /* 0x000fe20003f24270 */
[----:B------:R-:W-:Y:S02]  /*3070*/  BSSY B1, `(.L_x_43) ;  /* 0x0000008000017945 */ /* 0x000fe40003800000 */
[----:B------:R-:W-:Y:S01]  /*3080*/  FMUL R2, R2, R115 ;  /* 0x0000007302027220 */ /* 0x000fe20000400000 */
[----:B------:R-:W-:-:S03]  /*3090*/  ISETP.GT.AND P2, PT, R3, RZ, P1 ;  /* 0x000000ff0300720c */ /* 0x000fc60000f44270 */
[----:B------:R-:W-:-:S05]  /*30a0*/  FFMA R2, R107, R114, R2 ;  /* 0x000000726b027223 */ /* 0x000fca0000000002 */
[----:B------:R-:W-:-:S05]  /*30b0*/  F2FP.BF16.F32.PACK_AB R2, RZ, R2 ;  /* 0x00000002ff02723e */ /* 0x000fca00000010ff */
[----:B------:R3:W-:Y:S01]  /*30c0*/  @P0 STG.E.U16 desc[UR36][R10.64+0x2], R2 ;  /* 0x000002020a000986 */ /* 0x0007e2000c101524 */
[----:B------:R-:W-:Y:S05]  /*30d0*/  @!P2 BRA `(.L_x_44) ;  /* 0x000000000004a947 */ /* 0x000fea0003800000 */
[----:B------:R4:W5:Y:S02]  /*30e0*/  LDG.E.LTC128B.U16 R19, desc[UR36][R6.64+0x10] ;  /* 0x0000102406137981 */ /* 0x000964000c1e1520 */
.L_x_44:
[----:B------:R-:W-:Y:S05]  /*30f0*/  BSYNC B1 ;  /* 0x0000000000017941 */ /* 0x000fea0003800000 */
.L_x_43:
[----:B---3-5:R-:W-:Y:S01]  /*3100*/  IMAD.U32 R2, R19, 0x10000, RZ ;  /* 0x0001000013027824 */ /* 0x028fe200078e00ff */
[----:B------:R-:W-:Y:S01]  /*3110*/  ISETP.GT.AND P0, PT, R0, 0x9, PT ;  /* 0x000000090000780c */ /* 0x000fe20003f04270 */
[----:B------:R-:W-:Y:S02]  /*3120*/  BSSY B1, `(.L_x_45) ;  /* 0x0000008000017945 */ /* 0x000fe40003800000 */
[----:B0-----:R-:W-:Y:S01]  /*3130*/  FMUL R13, R2, R115 ;  /* 0x00000073020d7220 */ /* 0x001fe20000400000 */
[----:B------:R-:W-:-:S03]  /*3140*/  ISETP.GT.AND P3, PT, R3, RZ, P0 ;  /* 0x000000ff0300720c */ /* 0x000fc60000764270 */
[----:B------:R-:W-:-:S05]  /*3150*/  FFMA R13, R108, R114, R13 ;  /* 0x000000726c0d7223 */ /* 0x000fca000000000d */
[----:B------:R-:W-:-:S05]  /*3160*/  F2FP.BF16.F32.PACK_AB R13, RZ, R13 ;  /* 0x0000000dff0d723e */ /* 0x000fca00000010ff */
[----:B------:R0:W-:Y:S01]  /*3170*/  @P2 STG.E.U16 desc[UR36][R8.64+0x10], R13 ;  /* 0x0000100d08002986 */ /* 0x0001e2000c101524 */
[----:B------:R-:W-:Y:S05]  /*3180*/  @!P3 BRA `(.L_x_46) ;  /* 0x000000000004b947 */ /* 0x000fea0003800000 */
[----:B------:R3:W5:Y:S02]  /*3190*/  LDG.E.LTC128B.U16 R19, desc[UR36][R6.64+0x12] ;  /* 0x0000122406137981 */ /* 0x000764000c1e1520 */
.L_x_46:
[----:B------:R-:W-:Y:S05]  /*31a0*/  BSYNC B1 ;  /* 0x0000000000017941 */ /* 0x000fea0003800000 */
.L_x_45:
[----:B-----5:R-:W-:Y:S01]  /*31b0*/  IMAD.U32 R2, R19, 0x10000, RZ ;  /* 0x0001000013027824 */ /* 0x020fe200078e00ff */
[----:B------:R-:W-:Y:S01]  /*31c0*/  ISETP.GT.AND P1, PT, R3, 0x8, P1 ;  /* 0x000000080300780c */ /* 0x000fe20000f24270 */
[----:B------:R-:W-:Y:S02]  /*31d0*/  BSSY B1, `(.L_x_47) ;  /* 0x0000007000017945 */ /* 0x000fe40003800000 */
[----:B------:R-:W-:-:S04]  /*31e0*/  FMUL R2, R2, R115 ;  /* 0x0000007302027220 */ /* 0x000fc80000400000 */
[----:B------:R-:W-:-:S05]  /*31f0*/  FFMA R2, R109, R114, R2 ;  /* 0x000000726d027223 */ /* 0x000fca0000000002 */
[----:B------:R-:W-:-:S05]  /*3200*/  F2FP.BF16.F32.PACK_AB R2, RZ, R2 ;  /* 0x00000002ff02723e */ /* 0x000fca00000010ff */
[----:B------:R0:W-:Y:S01]  /*3210*/  @P3 STG.E.U16 desc[UR36][R8.64+0x12], R2 ;  /* 0x0000120208003986 */ /* 0x0001e2000c101524 */
[----:B------:R-:W-:Y:S05]  /*3220*/  @!P1 BRA `(.L_x_48) ;  /* 0x0000000000049947 */ /* 0x000fea0003800000 */
[----:B------:R0:W5:Y:S02]  /*3230*/  LDG.E.LTC128B.U16 R19, desc[UR36][R4.64+0x10] ;  /* 0x0000102404137981 */ /* 0x000164000c1e1520 */
.L_x_48:
[----:B------:R-:W-:Y:S05]  /*3240*/  BSYNC B1 ;  /* 0x0000000000017941 */ /* 0x000fea0003800000 */
.L_x_47:
[----:B0----5:R-:W-:Y:S01]  /*3250*/  IMAD.U32 R2, R19, 0x10000, RZ ;  /* 0x0001000013027824 */ /* 0x021fe200078e00ff */
        /* <DEDUP_REMOVED lines=8> */
.L_x_50:
[----:B------:R-:W-:Y:S05]  /*32e0*/  BSYNC B1 ;  /* 0x0000000000017941 */ /* 0x000fea0003800000 */
.L_x_49:
        /* <DEDUP_REMOVED lines=10> */
.L_x_52:
[----:B------:R-:W-:Y:S05]  /*3390*/  BSYNC B1 ;  /* 0x0000000000017941 */ /* 0x000fea0003800000 */
.L_x_51:
[----:B0----5:R-:W-:Y:S01]  /*33a0*/  IMAD.U32 R2, R19, 0x10000, RZ ;  /* 0x0001000013027824 */ /* 0x021fe200078e00ff */
        /* <DEDUP_REMOVED lines=9> */
.L_x_54:
[----:B------:R-:W-:Y:S05]  /*3440*/  BSYNC B1 ;  /* 0x0000000000017941 */ /* 0x000fea0003800000 */
.L_x_53:
        /* <DEDUP_REMOVED lines=9> */
.L_x_56:
[----:B------:R-:W-:Y:S05]  /*34e0*/  BSYNC B1 ;  /* 0x0000000000017941 */ /* 0x000fea0003800000 */
.L_x_55:
        /* <DEDUP_REMOVED lines=9> */
.L_x_58:
[----:B------:R-:W-:Y:S05]  /*3580*/  BSYNC B1 ;  /* 0x0000000000017941 */ /* 0x000fea0003800000 */
.L_x_57:
        /* <DEDUP_REMOVED lines=10> */
.L_x_60:
[----:B------:R-:W-:Y:S05]  /*3630*/  BSYNC B1 ;  /* 0x0000000000017941 */ /* 0x000fea0003800000 */
.L_x_59:
        /* <DEDUP_REMOVED lines=10> */
.L_x_62:
[----:B------:R-:W-:Y:S05]  /*36e0*/  BSYNC B1 ;  /* 0x0000000000017941 */ /* 0x000fea0003800000 */
.L_x_61:
        /* <DEDUP_REMOVED lines=9> */
.L_x_64:
[----:B------:R-:W-:Y:S05]  /*3780*/  BSYNC B1 ;  /* 0x0000000000017941 */ /* 0x000fea0003800000 */
.L_x_63:
        /* <DEDUP_REMOVED lines=9> */
.L_x_66:
[----:B------:R-:W-:Y:S05]  /*3820*/  BSYNC B1 ;  /* 0x0000000000017941 */ /* 0x000fea0003800000 */
.L_x_65:
        /* <DEDUP_REMOVED lines=10> */
.L_x_68:
[----:B------:R-:W-:Y:S05]  /*38d0*/  BSYNC B1 ;  /* 0x0000000000017941 */ /* 0x000fea0003800000 */
.L_x_67:
        /* <DEDUP_REMOVED lines=10> */
.L_x_70:
[----:B------:R-:W-:Y:S05]  /*3980*/  BSYNC B1 ;  /* 0x0000000000017941 */ /* 0x000fea0003800000 */
.L_x_69:
        /* <DEDUP_REMOVED lines=9> */
.L_x_72:
[----:B------:R-:W-:Y:S05]  /*3a20*/  BSYNC B1 ;  /* 0x0000000000017941 */ /* 0x000fea0003800000 */
.L_x_71:
        /* <DEDUP_REMOVED lines=9> */
.L_x_74:
[----:B------:R-:W-:Y:S05]  /*3ac0*/  BSYNC B1 ;  /* 0x0000000000017941 */ /* 0x000fea0003800000 */
.L_x_73:
        /* <DEDUP_REMOVED lines=10> */
.L_x_76:
[----:B------:R-:W-:Y:S05]  /*3b70*/  BSYNC B1 ;  /* 0x0000000000017941 */ /* 0x000fea0003800000 */
.L_x_75:
        /* <DEDUP_REMOVED lines=10> */
.L_x_78:
[----:B------:R-:W-:Y:S05]  /*3c20*/  BSYNC B1 ;  /* 0x0000000000017941 */ /* 0x000fea0003800000 */
.L_x_77:
        /* <DEDUP_REMOVED lines=9> */
.L_x_80:
[----:B------:R-:W-:Y:S05]  /*3cc0*/  BSYNC B1 ;  /* 0x0000000000017941 */ /* 0x000fea0003800000 */
.L_x_79:
        /* <DEDUP_REMOVED lines=9> */
.L_x_82:
[----:B------:R-:W-:Y:S05]  /*3d60*/  BSYNC B1 ;  /* 0x0000000000017941 */ /* 0x000fea0003800000 */
.L_x_81:
        /* <DEDUP_REMOVED lines=10> */
.L_x_84:
[----:B------:R-:W-:Y:S05]  /*3e10*/  BSYNC B1 ;  /* 0x0000000000017941 */ /* 0x000fea0003800000 */
.L_x_83:
        /* <DEDUP_REMOVED lines=10> */
.L_x_86:
[----:B------:R-:W-:Y:S05]  /*3ec0*/  BSYNC B1 ;  /* 0x0000000000017941 */ /* 0x000fea0003800000 */
.L_x_85:
        /* <DEDUP_REMOVED lines=9> */
.L_x_88:
[----:B------:R-:W-:Y:S05]  /*3f60*/  BSYNC B1 ;  /* 0x0000000000017941 */ /* 0x000fea0003800000 */
.L_x_87:
        /* <DEDUP_REMOVED lines=9> */
.L_x_90:
[----:B------:R-:W-:Y:S05]  /*4000*/  BSYNC B1 ;  /* 0x0000000000017941 */ /* 0x000fea0003800000 */
.L_x_89:
        /* <DEDUP_REMOVED lines=10> */
.L_x_92:
[----:B------:R-:W-:Y:S05]  /*40b0*/  BSYNC B1 ;  /* 0x0000000000017941 */ /* 0x000fea0003800000 */
.L_x_91:
        /* <DEDUP_REMOVED lines=10> */
.L_x_94:
[----:B------:R-:W-:Y:S05]  /*4160*/  BSYNC B1 ;  /* 0x0000000000017941 */ /* 0x000fea0003800000 */
.L_x_93:
        /* <DEDUP_REMOVED lines=9> */
.L_x_96:
[----:B------:R-:W-:Y:S05]  /*4200*/  BSYNC B1 ;  /* 0x0000000000017941 */ /* 0x000fea0003800000 */
.L_x_95:
        /* <DEDUP_REMOVED lines=9> */
.L_x_98:
[----:B------:R-:W-:Y:S05]  /*42a0*/  BSYNC B1 ;  /* 0x0000000000017941 */ /* 0x000fea0003800000 */
.L_x_97:
        /* <DEDUP_REMOVED lines=10> */
.L_x_100:
[----:B------:R-:W-:Y:S05]  /*4350*/  BSYNC B1 ;  /* 0x0000000000017941 */ /* 0x000fea0003800000 */
.L_x_99:
        /* <DEDUP_REMOVED lines=10> */
.L_x_102:
[----:B------:R-:W-:Y:S05]  /*4400*/  BSYNC B1 ;  /* 0x0000000000017941 */ /* 0x000fea0003800000 */
.L_x_101:
        /* <DEDUP_REMOVED lines=9> */
.L_x_104:
[----:B------:R-:W-:Y:S05]  /*44a0*/  BSYNC B1 ;  /* 0x0000000000017941 */ /* 0x000fea0003800000 */
.L_x_103:
        /* <DEDUP_REMOVED lines=9> */
.L_x_106:
[----:B------:R-:W-:Y:S05]  /*4540*/  BSYNC B1 ;  /* 0x0000000000017941 */ /* 0x000fea0003800000 */
.L_x_105:
        /* <DEDUP_REMOVED lines=10> */
.L_x_108:
[----:B------:R-:W-:Y:S05]  /*45f0*/  BSYNC B1 ;  /* 0x0000000000017941 */ /* 0x000fea0003800000 */
.L_x_107:
        /* <DEDUP_REMOVED lines=10> */
.L_x_110:
[----:B------:R-:W-:Y:S05]  /*46a0*/  BSYNC B1 ;  /* 0x0000000000017941 */ /* 0x000fea0003800000 */
.L_x_109:
        /* <DEDUP_REMOVED lines=9> */
.L_x_112:
[----:B------:R-:W-:Y:S05]  /*4740*/  BSYNC B1 ;  /* 0x0000000000017941 */ /* 0x000fea0003800000 */
.L_x_111:
        /* <DEDUP_REMOVED lines=9> */
.L_x_114:
[----:B------:R-:W-:Y:S05]  /*47e0*/  BSYNC B1 ;  /* 0x0000000000017941 */ /* 0x000fea0003800000 */
.L_x_113:
        /* <DEDUP_REMOVED lines=10> */
.L_x_116:
[----:B------:R-:W-:Y:S05]  /*4890*/  BSYNC B1 ;  /* 0x0000000000017941 */ /* 0x000fea0003800000 */
.L_x_115:
        /* <DEDUP_REMOVED lines=10> */
.L_x_118:
[----:B------:R-:W-:Y:S05]  /*4940*/  BSYNC B1 ;  /* 0x0000000000017941 */ /* 0x000fea0003800000 */
.L_x_117:
        /* <DEDUP_REMOVED lines=9> */
.L_x_120:
[----:B------:R-:W-:Y:S05]  /*49e0*/  BSYNC B1 ;  /* 0x0000000000017941 */ /* 0x000fea0003800000 */
.L_x_119:
        /* <DEDUP_REMOVED lines=9> */
.L_x_122:
[----:B------:R-:W-:Y:S05]  /*4a80*/  BSYNC B1 ;  /* 0x0000000000017941 */ /* 0x000fea0003800000 */
.L_x_121:
        /* <DEDUP_REMOVED lines=10> */
.L_x_124:
[----:B------:R-:W-:Y:S05]  /*4b30*/  BSYNC B1 ;  /* 0x0000000000017941 */ /* 0x000fea0003800000 */
.L_x_123:
        /* <DEDUP_REMOVED lines=10> */
.L_x_126:
[----:B------:R-:W-:Y:S05]  /*4be0*/  BSYNC B1 ;  /* 0x0000000000017941 */ /* 0x000fea0003800000 */
.L_x_125:
        /* <DEDUP_REMOVED lines=9> */
.L_x_128:
[----:B------:R-:W-:Y:S05]  /*4c80*/  BSYNC B1 ;  /* 0x0000000000017941 */ /* 0x000fea0003800000 */
.L_x_127:
        /* <DEDUP_REMOVED lines=9> */
.L_x_130:
[----:B------:R-:W-:Y:S05]  /*4d20*/  BSYNC B1 ;  /* 0x0000000000017941 */ /* 0x000fea0003800000 */
.L_x_129:
        /* <DEDUP_REMOVED lines=10> */
.L_x_132:
[----:B------:R-:W-:Y:S05]  /*4dd0*/  BSYNC B1 ;  /* 0x0000000000017941 */ /* 0x000fea0003800000 */
.L_x_131:
        /* <DEDUP_REMOVED lines=10> */
.L_x_134:
[----:B------:R-:W-:Y:S05]  /*4e80*/  BSYNC B1 ;  /* 0x0000000000017941 */ /* 0x000fea0003800000 */
.L_x_133:
        /* <DEDUP_REMOVED lines=9> */
.L_x_136:
[----:B------:R-:W-:Y:S05]  /*4f20*/  BSYNC B1 ;  /* 0x0000000000017941 */ /* 0x000fea0003800000 */
.L_x_135:
        /* <DEDUP_REMOVED lines=9> */
.L_x_138:
[----:B------:R-:W-:Y:S05]  /*4fc0*/  BSYNC B1 ;  /* 0x0000000000017941 */ /* 0x000fea0003800000 */
.L_x_137:
        /* <DEDUP_REMOVED lines=10> */
.L_x_140:
[----:B------:R-:W-:Y:S05]  /*5070*/  BSYNC B1 ;  /* 0x0000000000017941 */ /* 0x000fea0003800000 */
.L_x_139:
        /* <DEDUP_REMOVED lines=10> */
.L_x_142:
[----:B------:R-:W-:Y:S05]  /*5120*/  BSYNC B1 ;  /* 0x0000000000017941 */ /* 0x000fea0003800000 */
.L_x_141:
        /* <DEDUP_REMOVED lines=9> */
.L_x_144:
[----:B------:R-:W-:Y:S05]  /*51c0*/  BSYNC B1 ;  /* 0x0000000000017941 */ /* 0x000fea0003800000 */
.L_x_143:
        /* <DEDUP_REMOVED lines=9> */
.L_x_146:
[----:B------:R-:W-:Y:S05]  /*5260*/  BSYNC B1 ;  /* 0x0000000000017941 */ /* 0x000fea0003800000 */
.L_x_145:
        /* <DEDUP_REMOVED lines=10> */
.L_x_148:
[----:B------:R-:W-:Y:S05]  /*5310*/  BSYNC B1 ;  /* 0x0000000000017941 */ /* 0x000fea0003800000 */
.L_x_147:
        /* <DEDUP_REMOVED lines=10> */
.L_x_150:
[----:B------:R-:W-:Y:S05]  /*53c0*/  BSYNC B1 ;  /* 0x0000000000017941 */ /* 0x000fea0003800000 */
.L_x_149:
        /* <DEDUP_REMOVED lines=9> */
.L_x_152:
[----:B------:R-:W-:Y:S05]  /*5460*/  BSYNC B1 ;  /* 0x0000000000017941 */ /* 0x000fea0003800000 */
.L_x_151:
        /* <DEDUP_REMOVED lines=9> */
.L_x_154:
[----:B------:R-:W-:Y:S05]  /*5500*/  BSYNC B1 ;  /* 0x0000000000017941 */ /* 0x000fea0003800000 */
.L_x_153:
        /* <DEDUP_REMOVED lines=10> */
.L_x_156:
[----:B------:R-:W-:Y:S05]  /*55b0*/  BSYNC B1 ;  /* 0x0000000000017941 */ /* 0x000fea0003800000 */
.L_x_155:
        /* <DEDUP_REMOVED lines=10> */
.L_x_158:
[----:B------:R-:W-:Y:S05]  /*5660*/  BSYNC B1 ;  /* 0x0000000000017941 */ /* 0x000fea0003800000 */
.L_x_157:
        /* <DEDUP_REMOVED lines=9> */
.L_x_160:
[----:B------:R-:W-:Y:S05]  /*5700*/  BSYNC B1 ;  /* 0x0000000000017941 */ /* 0x000fea0003800000 */
.L_x_159:
        /* <DEDUP_REMOVED lines=9> */
.L_x_162:
[----:B------:R-:W-:Y:S05]  /*57a0*/  BSYNC B1 ;  /* 0x0000000000017941 */ /* 0x000fea0003800000 */
.L_x_161:
        /* <DEDUP_REMOVED lines=10> */
.L_x_164:
[----:B------:R-:W-:Y:S05]  /*5850*/  BSYNC B1 ;  /* 0x0000000000017941 */ /* 0x000fea0003800000 */
.L_x_163:
        /* <DEDUP_REMOVED lines=10> */
.L_x_166:
[----:B------:R-:W-:Y:S05]  /*5900*/  BSYNC B1 ;  /* 0x0000000000017941 */ /* 0x000fea0003800000 */
.L_x_165:
        /* <DEDUP_REMOVED lines=9> */
.L_x_168:
[----:B------:R-:W-:Y:S05]  /*59a0*/  BSYNC B1 ;  /* 0x0000000000017941 */ /* 0x000fea0003800000 */
.L_x_167:
        /* <DEDUP_REMOVED lines=9> */
.L_x_170:
[----:B------:R-:W-:Y:S05]  /*5a40*/  BSYNC B1 ;  /* 0x0000000000017941 */ /* 0x000fea0003800000 */
.L_x_169:
        /* <DEDUP_REMOVED lines=10> */
.L_x_172:
[----:B------:R-:W-:Y:S05]  /*5af0*/  BSYNC B1 ;  /* 0x0000000000017941 */ /* 0x000fea0003800000 */
.L_x_171:
        /* <DEDUP_REMOVED lines=10> */
.L_x_174:
[----:B------:R-:W-:Y:S05]  /*5ba0*/  BSYNC B1 ;  /* 0x0000000000017941 */ /* 0x000fea0003800000 */
.L_x_173:
        /* <DEDUP_REMOVED lines=9> */
.L_x_176:
[----:B------:R-:W-:Y:S05]  /*5c40*/  BSYNC B1 ;  /* 0x0000000000017941 */ /* 0x000fea0003800000 */
.L_x_175:
        /* <DEDUP_REMOVED lines=9> */
.L_x_178:
[----:B------:R-:W-:Y:S05]  /*5ce0*/  BSYNC B1 ;  /* 0x0000000000017941 */ /* 0x000fea0003800000 */
.L_x_177:
        /* <DEDUP_REMOVED lines=10> */
.L_x_180:
[----:B------:R-:W-:Y:S05]  /*5d90*/  BSYNC B1 ;  /* 0x0000000000017941 */ /* 0x000fea0003800000 */
.L_x_179:
        /* <DEDUP_REMOVED lines=10> */
.L_x_182:
[----:B------:R-:W-:Y:S05]  /*5e40*/  BSYNC B1 ;  /* 0x0000000000017941 */ /* 0x000fea0003800000 */
.L_x_181:
        /* <DEDUP_REMOVED lines=9> */
.L_x_184:
[----:B------:R-:W-:Y:S05]  /*5ee0*/  BSYNC B1 ;  /* 0x0000000000017941 */ /* 0x000fea0003800000 */
.L_x_183:
        /* <DEDUP_REMOVED lines=9> */
.L_x_186:
[----:B------:R-:W-:Y:S05]  /*5f80*/  BSYNC B1 ;  /* 0x0000000000017941 */ /* 0x000fea0003800000 */
.L_x_185:
        /* <DEDUP_REMOVED lines=10> */
.L_x_188:
[----:B------:R-:W-:Y:S05]  /*6030*/  BSYNC B1 ;  /* 0x0000000000017941 */ /* 0x000fea0003800000 */
.L_x_187:
        /* <DEDUP_REMOVED lines=10> */
.L_x_190:
[----:B------:R-:W-:Y:S05]  /*60e0*/  BSYNC B1 ;  /* 0x0000000000017941 */ /* 0x000fea0003800000 */
.L_x_189:
        /* <DEDUP_REMOVED lines=9> */
.L_x_192:
[----:B------:R-:W-:Y:S05]  /*6180*/  BSYNC B1 ;  /* 0x0000000000017941 */ /* 0x000fea0003800000 */
.L_x_191:
        /* <DEDUP_REMOVED lines=9> */
.L_x_194:
[----:B------:R-:W-:Y:S05]  /*6220*/  BSYNC B1 ;  /* 0x0000000000017941 */ /* 0x000fea0003800000 */
.L_x_193:
        /* <DEDUP_REMOVED lines=10> */
.L_x_196:
[----:B------:R-:W-:Y:S05]  /*62d0*/  BSYNC B1 ;  /* 0x0000000000017941 */ /* 0x000fea0003800000 */
.L_x_195:
        /* <DEDUP_REMOVED lines=10> */
.L_x_198:
[----:B------:R-:W-:Y:S05]  /*6380*/  BSYNC B1 ;  /* 0x0000000000017941 */ /* 0x000fea0003800000 */
.L_x_197:
        /* <DEDUP_REMOVED lines=9> */
.L_x_200:
[----:B------:R-:W-:Y:S05]  /*6420*/  BSYNC B1 ;  /* 0x0000000000017941 */ /* 0x000fea0003800000 */
.L_x_199:
        /* <DEDUP_REMOVED lines=9> */
.L_x_202:
[----:B------:R-:W-:Y:S05]  /*64c0*/  BSYNC B1 ;  /* 0x0000000000017941 */ /* 0x000fea0003800000 */
.L_x_201:
        /* <DEDUP_REMOVED lines=10> */
.L_x_204:
[----:B------:R-:W-:Y:S05]  /*6570*/  BSYNC B1 ;  /* 0x0000000000017941 */ /* 0x000fea0003800000 */
.L_x_203:
        /* <DEDUP_REMOVED lines=10> */
.L_x_206:
[----:B------:R-:W-:Y:S05]  /*6620*/  BSYNC B1 ;  /* 0x0000000000017941 */ /* 0x000fea0003800000 */
.L_x_205:
        /* <DEDUP_REMOVED lines=9> */
.L_x_208:
[----:B------:R-:W-:Y:S05]  /*66c0*/  BSYNC B1 ;  /* 0x0000000000017941 */ /* 0x000fea0003800000 */
.L_x_207:
[----:B0----5:R-:W-:Y:S01]  /*66d0*/  IMAD.U32 R0, R19, 0x10000, RZ ;  /* 0x0001000013007824 */ /* 0x021fe200078e00ff */
[----:B------:R-:W-:Y:S01]  /*66e0*/  ISETP.GT.AND P0, PT, R3, 0x8, P0 ;  /* 0x000000080300780c */ /* 0x000fe20000704270 */
[----:B-1-34-:R-:W-:Y:S01]  /*66f0*/  @P1 IMAD.MOV.U32 R6, RZ, RZ, R10 ;  /* 0x000000ffff061224 */ /* 0x01afe200078e000a */
[----:B------:R-:W-:Y:S01]  /*6700*/  BSSY B1, `(.L_x_209) ;  /* 0x0000009000017945 */ /* 0x000fe20003800000 */
[----:B------:R-:W-:-:S04]  /*6710*/  FMUL R7, R0, R115 ;  /* 0x0000007300077220 */ /* 0x000fc80000400000 */
[----:B------:R-:W-:-:S05]  /*6720*/  FFMA R7, R30, R114, R7 ;  /* 0x000000721e077223 */ /* 0x000fca0000000007 */
[----:B------:R-:W-:-:S04]  /*6730*/  F2FP.BF16.F32.PACK_AB R7, RZ, R7 ;  /* 0x00000007ff07723e */ /* 0x000fc800000010ff */
[----:B------:R-:W-:Y:S01]  /*6740*/  PRMT R0, R7, 0x7610, R0 ;  /* 0x0000761007007816 */ /* 0x000fe20000000000 */
[----:B------:R-:W-:-:S05]  /*6750*/  @P1 IMAD.MOV.U32 R7, RZ, RZ, R11 ;  /* 0x000000ffff071224 */ /* 0x000fca00078e000b */
[----:B------:R0:W-:Y:S01]  /*6760*/  @P1 STG.E.U16 desc[UR36][R6.64+0x150], R0 ;  /* 0x0001500006001986 */ /* 0x0001e2000c101524 */
[----:B------:R-:W-:Y:S05]  /*6770*/  @!P0 BRA `(.L_x_210) ;  /* 0x0000000000048947 */ /* 0x000fea0003800000 */
[----:B------:R1:W5:Y:S02]  /*6780*/  LDG.E.LTC128B.U16 R19, desc[UR36][R4.64+0x152] ;  /* 0x0001522404137981 */ /* 0x000364000c1e1520 */
.L_x_210:
[----:B------:R-:W-:Y:S05]  /*6790*/  BSYNC B1 ;  /* 0x0000000000017941 */ /* 0x000fea0003800000 */
.L_x_209:
[----:B------:R-:W-:Y:S05]  /*67a0*/  @!P0 BRA `(.L_x_211) ;  /* 0x0000001c00c08947 */ /* 0x000fea0003800000 */
[----:B0----5:R-:W-:-:S04]  /*67b0*/  IMAD.U32 R0, R19, 0x10000, RZ ;  /* 0x0001000013007824 */ /* 0x021fc800078e00ff */
[----:B------:R-:W-:-:S04]  /*67c0*/  FMUL R0, R0, R115 ;  /* 0x0000007300007220 */ /* 0x000fc80000400000 */
[----:B------:R-:W-:-:S05]  /*67d0*/  FFMA R0, R31, R114, R0 ;  /* 0x000000721f007223 */ /* 0x000fca0000000000 */
[----:B------:R-:W-:-:S05]  /*67e0*/  F2FP.BF16.F32.PACK_AB R0, RZ, R0 ;  /* 0x00000000ff00723e */ /* 0x000fca00000010ff */
[----:B------:R3:W-:Y:S01]  /*67f0*/  STG.E.U16 desc[UR36][R10.64+0x152], R0 ;  /* 0x000152000a007986 */ /* 0x0007e2000c101524 */
[----:B------:R-:W-:Y:S05]  /*6800*/  BRA `(.L_x_211) ;  /* 0x0000001c00a87947 */ /* 0x000fea0003800000 */
.L_x_38:
[----:B------:R-:W-:Y:S01]  /*6810*/  ULDC.64 UR4, c[0x0][0x5c0] ;  /* 0x0001700000047ab9 */ /* 0x000fe20000000a00 */
[----:B------:R-:W-:Y:S01]  /*6820*/  ISETP.GT.AND P3, PT, R0, 0x1, PT ;  /* 0x000000010000780c */ /* 0x000fe20003f64270 */
[-C--:B------:R-:W-:Y:S01]  /*6830*/  FMUL R104, R104, R114.reuse ;  /* 0x0000007268687220 */ /* 0x080fe20000400000 */
[----:B------:R-:W-:Y:S01]  /*6840*/  LEA R8, P0, R6, UR4, 0x1 ;  /* 0x0000000406087c11 */ /* 0x000fe2000f8008ff */
[-C--:B------:R-:W-:Y:S01]  /*6850*/  FMUL R105, R105, R114.reuse ;  /* 0x0000007269697220 */ /* 0x080fe20000400000 */
[----:B------:R-:W-:Y:S01]  /*6860*/  SHF.L.U64.HI R5, R4, 0x4, R5 ;  /* 0x0000000404057819 */ /* 0x000fe20000010205 */
[-C--:B------:R-:W-:Y:S01]  /*6870*/  FMUL R106, R106, R114.reuse ;  /* 0x000000726a6a7220 */ /* 0x080fe20000400000 */
[----:B------:R-:W-:Y:S01]  /*6880*/  LEA.HI.X R9, R6, UR5, R139, 0x1, P0 ;  /* 0x0000000506097c11 */ /* 0x000fe200080f0c8b */
[-C--:B------:R-:W-:Y:S01]  /*6890*/  FMUL R107, R107, R114.reuse ;  /* 0x000000726b6b7220 */ /* 0x080fe20000400000 */
[----:B------:R-:W-:Y:S01]  /*68a0*/  ISETP.GT.AND P0, PT, R3, RZ, P3 ;  /* 0x000000ff0300720c */ /* 0x000fe20001f04270 */
[----:B------:R-:W-:Y:S01]  /*68b0*/  FMUL R108, R108, R114 ;  /* 0x000000726c6c7220 */ /* 0x000fe20000400000 */
[----:B------:R-:W-:Y:S01]  /*68c0*/  F2FP.BF16.F32.PACK_AB R104, RZ, R104 ;  /* 0x00000068ff68723e */ /* 0x000fe200000010ff */
[-C--:B------:R-:W-:Y:S01]  /*68d0*/  FMUL R109, R109, R114.reuse ;  /* 0x000000726d6d7220 */ /* 0x080fe20000400000 */
[----:B------:R-:W-:Y:S01]  /*68e0*/  F2FP.BF16.F32.PACK_AB R105, RZ, R105 ;  /* 0x00000069ff69723e */ /* 0x000fe200000010ff */
[----:B------:R-:W-:Y:S01]  /*68f0*/  FMUL R110, R110, R114 ;  /* 0x000000726e6e7220 */ /* 0x000fe20000400000 */
[----:B------:R-:W-:Y:S01]  /*6900*/  LEA R4, P4, R4, R8, 0x4 ;  /* 0x0000000804047211 */ /* 0x000fe200078820ff */
[----:B------:R-:W-:Y:S01]  /*6910*/  @P2 STG.E.U16 desc[UR36][R8.64], R104 ;  /* 0x0000006808002986 */ /* 0x000fe2000c101524 */
[----:B------:R-:W-:Y:S01]  /*6920*/  ISETP.GT.AND P2, PT, R0, 0x8, PT ;  /* 0x000000080000780c */ /* 0x000fe20003f44270 */
[----:B------:R-:W-:Y:S01]  /*6930*/  FMUL R111, R111, R114 ;  /* 0x000000726f6f7220 */ /* 0x000fe20000400000 */
[----:B------:R-:W-:Y:S01]  /*6940*/  ISETP.GT.AND P1, PT, R3, 0x8, P1 ;  /* 0x000000080300780c */ /* 0x000fe20000f24270 */
[--C-:B------:R-:W-:Y:S01]  /*6950*/  IMAD.X R5, R5, 0x1, R9.reuse, P4 ;  /* 0x0000000105057824 */ /* 0x100fe200020e0609 */
[C---:B------:R-:W-:Y:S01]  /*6960*/  ISETP.GT.AND P5, PT, R3.reuse, RZ, P2 ;  /* 0x000000ff0300720c */ /* 0x040fe200017a4270 */
[--C-:B------:R-:W-:Y:S01]  /*6970*/  @P0 IMAD.MOV.U32 R6, RZ, RZ, R8.reuse ;  /* 0x000000ffff060224 */ /* 0x100fe200078e0008 */
[----:B------:R-:W-:Y:S01]  /*6980*/  ISETP.GT.AND P3, PT, R3, 0x8, P3 ;  /* 0x000000080300780c */ /* 0x000fe20001f64270 */
[--C-:B------:R-:W-:Y:S01]  /*6990*/  @P0 IMAD.MOV.U32 R7, RZ, RZ, R9.reuse ;  /* 0x000000ffff070224 */ /* 0x100fe200078e0009 */
[----:B------:R-:W-:Y:S01]  /*69a0*/  F2FP.BF16.F32.PACK_AB R106, RZ, R106 ;  /* 0x0000006aff6a723e */ /* 0x000fe200000010ff */
[-C--:B------:R-:W-:Y:S01]  /*69b0*/  FMUL R96, R96, R114.reuse ;  /* 0x0000007260607220 */ /* 0x080fe20000400000 */
[----:B------:R-:W-:Y:S01]  /*69c0*/  F2FP.BF16.F32.PACK_AB R107, RZ, R107 ;  /* 0x0000006bff6b723e */ /* 0x000fe200000010ff */
[-C--:B------:R-:W-:Y:S01]  /*69d0*/  FMUL R97, R97, R114.reuse ;  /* 0x0000007261617220 */ /* 0x080fe20000400000 */
[----:B------:R0:W-:Y:S01]  /*69e0*/  @P0 STG.E.U16 desc[UR36][R6.64+0x2], R105 ;  /* 0x0000026906000986 */ /* 0x0001e2000c101524 */
[----:B------:R-:W-:Y:S01]  /*69f0*/  ISETP.GT.AND P0, PT, R0, 0x9, PT ;  /* 0x000000090000780c */ /* 0x000fe20003f04270 */
[----:B------:R-:W-:Y:S01]  /*6a00*/  FMUL R98, R98, R114 ;  /* 0x0000007262627220 */ /* 0x000fe20000400000 */
[----:B------:R-:W-:Y:S01]  /*6a10*/  F2FP.BF16.F32.PACK_AB R108, RZ, R108 ;  /* 0x0000006cff6c723e */ /* 0x000fe200000010ff */
[----:B------:R-:W-:Y:S01]  /*6a20*/  @P1 STG.E.U16 desc[UR36][R4.64], R106 ;  /* 0x0000006a04001986 */ /* 0x000fe2000c101524 */
[----:B------:R-:W-:Y:S01]  /*6a30*/  ISETP.GT.AND P4, PT, R3, RZ, P0 ;  /* 0x000000ff0300720c */ /* 0x000fe20000784270 */
[-C--:B------:R-:W-:Y:S01]  /*6a40*/  FMUL R99, R99, R114.reuse ;  /* 0x0000007263637220 */ /* 0x080fe20000400000 */
[----:B------:R-:W-:Y:S01]  /*6a50*/  ISETP.GT.AND P1, PT, R0, 0x10, PT ;  /* 0x000000100000780c */ /* 0x000fe20003f24270 */
[----:B------:R-:W-:Y:S01]  /*6a60*/  @P3 STG.E.U16 desc[UR36][R4.64+0x2], R107 ;  /* 0x0000026b04003986 */ /* 0x000fe2000c101524 */
[----:B------:R-:W-:Y:S01]  /*6a70*/  F2FP.BF16.F32.PACK_AB R109, RZ, R109 ;  /* 0x0000006dff6d723e */ /* 0x000fe200000010ff */
[-C--:B------:R-:W-:Y:S01]  /*6a80*/  FMUL R100, R100, R114.reuse ;  /* 0x0000007264647220 */ /* 0x080fe20000400000 */
[C---:B------:R-:W-:Y:S01]  /*6a90*/  ISETP.GT.AND P2, PT, R3.reuse, 0x8, P2 ;  /* 0x000000080300780c */ /* 0x040fe20001744270 */
[--C-:B0-----:R-:W-:Y:S01]  /*6aa0*/  @P5 IMAD.MOV.U32 R6, RZ, RZ, R8.reuse ;  /* 0x000000ffff065224 */ /* 0x101fe200078e0008 */
[----:B------:R-:W-:Y:S01]  /*6ab0*/  ISETP.GT.AND P3, PT, R3, 0x8, P0 ;  /* 0x000000080300780c */ /* 0x000fe20000764270 */
[--C-:B------:R-:W-:Y:S01]  /*6ac0*/  @P5 IMAD.MOV.U32 R7, RZ, RZ, R9.reuse ;  /* 0x000000ffff075224 */ /* 0x100fe200078e0009 */
[----:B------:R-:W-:Y:S01]  /*6ad0*/  ISETP.GT.AND P0, PT, R0, 0x11, PT ;  /* 0x000000110000780c */ /* 0x000fe20003f04270 */
[----:B------:R-:W-:Y:S01]  /*6ae0*/  FMUL R101, R101, R114 ;  /* 0x0000007265657220 */ /* 0x000fe20000400000 */
[----:B------:R-:W-:Y:S01]  /*6af0*/  F2FP.BF16.F32.PACK_AB R110, RZ, R110 ;  /* 0x0000006eff6e723e */ /* 0x000fe200000010ff */
[-C--:B------:R-:W-:Y:S01]  /*6b00*/  FMUL R102, R102, R114.reuse ;  /* 0x0000007266667220 */ /* 0x080fe20000400000 */
[----:B------:R0:W-:Y:S01]  /*6b10*/  @P5 STG.E.U16 desc[UR36][R6.64+0x10], R108 ;  /* 0x0000106c06005986 */ /* 0x0001e2000c101524 */
[----:B------:R-:W-:Y:S01]  /*6b20*/  ISETP.GT.AND P5, PT, R3, RZ, P1 ;  /* 0x000000ff0300720c */ /* 0x000fe20000fa4270 */
[-C--:B------:R-:W-:Y:S01]  /*6b30*/  FMUL R103, R103, R114.reuse ;  /* 0x0000007267677220 */ /* 0x080fe20000400000 */
[----:B------:R-:W-:Y:S01]  /*6b40*/  F2FP.BF16.F32.PACK_AB R111, RZ, R111 ;  /* 0x0000006fff6f723e */ /* 0x000fe200000010ff */
[----:B------:R-:W-:Y:S01]  /*6b50*/  FMUL R88, R88, R114 ;  /* 0x0000007258587220 */ /* 0x000fe20000400000 */
[----:B------:R-:W-:Y:S01]  /*6b60*/  F2FP.BF16.F32.PACK_AB R96, RZ, R96 ;  /* 0x00000060ff60723e */ /* 0x000fe200000010ff */
[-C--:B------:R-:W-:Y:S01]  /*6b70*/  FMUL R89, R89, R114.reuse ;  /* 0x0000007259597220 */ /* 0x080fe20000400000 */
[----:B------:R-:W-:Y:S01]  /*6b80*/  F2FP.BF16.F32.PACK_AB R97, RZ, R97 ;  /* 0x00000061ff61723e */ /* 0x000fe200000010ff */
[-C--:B------:R-:W-:Y:S01]  /*6b90*/  FMUL R90, R90, R114.reuse ;  /* 0x000000725a5a7220 */ /* 0x080fe20000400000 */
[----:B------:R-:W-:Y:S01]  /*6ba0*/  ISETP.GT.AND P1, PT, R3, 0x8, P1 ;  /* 0x000000080300780c */ /* 0x000fe20000f24270 */
[----:B------:R-:W-:Y:S01]  /*6bb0*/  FMUL R91, R91, R114 ;  /* 0x000000725b5b7220 */ /* 0x000fe20000400000 */
[----:B------:R-:W-:Y:S01]  /*6bc0*/  F2FP.BF16.F32.PACK_AB R98, RZ, R98 ;  /* 0x00000062ff62723e */ /* 0x000fe200000010ff */
[--C-:B0-----:R-:W-:Y:S01]  /*6bd0*/  @P4 IMAD.MOV.U32 R6, RZ, RZ, R8.reuse ;  /* 0x000000ffff064224 */ /* 0x101fe200078e0008 */
[----:B------:R-:W-:Y:S01]  /*6be0*/  F2FP.BF16.F32.PACK_AB R99, RZ, R99 ;  /* 0x00000063ff63723e */ /* 0x000fe200000010ff */
[--C-:B------:R-:W-:Y:S01]  /*6bf0*/  @P4 IMAD.MOV.U32 R7, RZ, RZ, R9.reuse ;  /* 0x000000ffff074224 */ /* 0x100fe200078e0009 */
[----:B------:R-:W-:Y:S01]  /*6c00*/  F2FP.BF16.F32.PACK_AB R100, RZ, R100 ;  /* 0x00000064ff64723e */ /* 0x000fe200000010ff */
[-C--:B------:R-:W-:Y:S01]  /*6c10*/  FMUL R92, R92, R114.reuse ;  /* 0x000000725c5c7220 */ /* 0x080fe20000400000 */
[----:B------:R-:W-:Y:S01]  /*6c20*/  F2FP.BF16.F32.PACK_AB R101, RZ, R101 ;  /* 0x00000065ff65723e */ /* 0x000fe200000010ff */
[-C--:B------:R-:W-:Y:S01]  /*6c30*/  FMUL R93, R93, R114.reuse ;  /* 0x000000725d5d7220 */ /* 0x080fe20000400000 */
[----:B------:R0:W-:Y:S01]  /*6c40*/  @P4 STG.E.U16 desc[UR36][R6.64+0x12], R109 ;  /* 0x0000126d06004986 */ /* 0x0001e2000c101524 */
[----:B------:R-:W-:Y:S01]  /*6c50*/  ISETP.GT.AND P4, PT, R3, RZ, P0 ;  /* 0x000000ff0300720c */ /* 0x000fe20000784270 */
[----:B------:R-:W-:Y:S01]  /*6c60*/  FMUL R94, R94, R114 ;  /* 0x000000725e5e7220 */ /* 0x000fe20000400000 */
[----:B------:R-:W-:Y:S01]  /*6c70*/  F2FP.BF16.F32.PACK_AB R102, RZ, R102 ;  /* 0x00000066ff66723e */ /* 0x000fe200000010ff */
[----:B------:R-:W-:Y:S01]  /*6c80*/  @P2 STG.E.U16 desc[UR36][R4.64+0x10], R110 ;  /* 0x0000106e04002986 */ /* 0x000fe2000c101524 */
[----:B------:R-:W-:Y:S01]  /*6c90*/  ISETP.GT.AND P2, PT, R0, 0x18, PT ;  /* 0x000000180000780c */ /* 0x000fe20003f44270 */
[-C--:B------:R-:W-:Y:S01]  /*6ca0*/  FMUL R95, R95, R114.reuse ;  /* 0x000000725f5f7220 */ /* 0x080fe20000400000 */
[----:B------:R-:W-:Y:S01]  /*6cb0*/  F2FP.BF16.F32.PACK_AB R103, RZ, R103 ;  /* 0x00000067ff67723e */ /* 0x000fe200000010ff */
[----:B------:R-:W-:Y:S01]  /*6cc0*/  @P3 STG.E.U16 desc[UR36][R4.64+0x12], R111 ;  /* 0x0000126f04003986 */ /* 0x000fe2000c101524 */
[----:B------:R-:W-:Y:S01]  /*6cd0*/  ISETP.GT.AND P3, PT, R3, 0x8, P0 ;  /* 0x000000080300780c */ /* 0x000fe20000764270 */
[----:B------:R-:W-:Y:S01]  /*6ce0*/  FMUL R80, R80, R114 ;  /* 0x0000007250507220 */ /* 0x000fe20000400000 */
[----:B------:R-:W-:Y:S01]  /*6cf0*/  ISETP.GT.AND P0, PT, R0, 0x19, PT ;  /* 0x000000190000780c */ /* 0x000fe20003f04270 */
[--C-:B0-----:R-:W-:Y:S01]  /*6d00*/  @P5 IMAD.MOV.U32 R6, RZ, RZ, R8.reuse ;  /* 0x000000ffff065224 */ /* 0x101fe200078e0008 */
[----:B------:R-:W-:Y:S01]  /*6d10*/  F2FP.BF16.F32.PACK_AB R88, RZ, R88 ;  /* 0x00000058ff58723e */ /* 0x000fe200000010ff */
[--C-:B------:R-:W-:Y:S01]  /*6d20*/  @P5 IMAD.MOV.U32 R7, RZ, RZ, R9.reuse ;  /* 0x000000ffff075224 */ /* 0x100fe200078e0009 */
[----:B------:R-:W-:Y:S01]  /*6d30*/  F2FP.BF16.F32.PACK_AB R89, RZ, R89 ;  /* 0x00000059ff59723e */ /* 0x000fe200000010ff */
        /* <DEDUP_REMOVED lines=11> */
[----:B------:R-:W-:Y:S01]  /*6df0*/  FMUL R86, R86, R114 ;  /* 0x0000007256567220 */ /* 0x000fe20000400000 */
[----:B------:R-:W-:Y:S01]  /*6e00*/  F2FP.BF16.F32.PACK_AB R94, RZ, R94 ;  /* 0x0000005eff5e723e */ /* 0x000fe200000010ff */
[----:B------:R-:W-:Y:S01]  /*6e10*/  FMUL R87, R87, R114 ;  /* 0x0000007257577220 */ /* 0x000fe20000400000 */
[----:B------:R-:W-:Y:S01]  /*6e20*/  F2FP.BF16.F32.PACK_AB R95, RZ, R95 ;  /* 0x0000005fff5f723e */ /* 0x000fe200000010ff */
        /* <DEDUP_REMOVED lines=8> */
[C---:B------:R-:W-:Y:S01]  /*6eb0*/  ISETP.GT.AND P4, PT, R3.reuse, RZ, P0 ;  /* 0x000000ff0300720c */ /* 0x040fe20000784270 */
[-C--:B------:R-:W-:Y:S01]  /*6ec0*/  FMUL R74, R74, R114.reuse ;  /* 0x000000724a4a7220 */ /* 0x080fe20000400000 */
[----:B------:R-:W-:Y:S01]  /*6ed0*/  F2FP.BF16.F32.PACK_AB R83, RZ, R83 ;  /* 0x00000053ff53723e */ /* 0x000fe200000010ff */
[----:B------:R-:W-:Y:S01]  /*6ee0*/  @P1 STG.E.U16 desc[UR36][R4.64+0x20], R98 ;  /* 0x0000206204001986 */ /* 0x000fe2000c101524 */
[----:B------:R-:W-:Y:S01]  /*6ef0*/  ISETP.GT.AND P1, PT, R3, 0x8, P2 ;  /* 0x000000080300780c */ /* 0x000fe20001724270 */
[-C--:B------:R-:W-:Y:S01]  /*6f00*/  FMUL R75, R75, R114.reuse ;  /* 0x000000724b4b7220 */ /* 0x080fe20000400000 */
[----:B------:R-:W-:Y:S01]  /*6f10*/  ISETP.GT.AND P2, PT, R0, 0x20, PT ;  /* 0x000000200000780c */ /* 0x000fe20003f44270 */
        /* <DEDUP_REMOVED lines=156> */
[----:B0-----:R-:W-:Y:S01]  /*78e0*/  @P5 IMAD.MOV.U32 R6, RZ, RZ, R8 ;  /* 0x000000ffff065224 */ /* 0x001fe200078e0008 */
[----:B------:R-:W-:Y:S01]  /*78f0*/  F2FP.BF16.F32.PACK_AB R36, RZ, R36 ;  /* 0x00000024ff24723e */ /* 0x000fe200000010ff */
[----:B------:R-:W-:Y:S01]  /*7900*/  @P5 IMAD.MOV.U32 R7, RZ, RZ, R9 ;  /* 0x000000ffff075224 */ /* 0x000fe200078e0009 */
[----:B------:R-:W-:Y:S01]  /*7910*/  F2FP.BF16.F32.PACK_AB R37, RZ, R37 ;  /* 0x00000025ff25723e */ /* 0x000fe200000010ff */
[----:B------:R-:W-:Y:S01]  /*7920*/  FMUL R29, R29, R114 ;  /* 0x000000721d1d7220 */ /* 0x000fe20000400000 */
[----:B------:R-:W-:Y:S01]  /*7930*/  F2FP.BF16.F32.PACK_AB R38, RZ, R38 ;  /* 0x00000026ff26723e */ /* 0x000fe200000010ff */
[-C--:B------:R-:W-:Y:S01]  /*7940*/  FMUL R30, R30, R114.reuse ;  /* 0x000000721e1e7220 */ /* 0x080fe20000400000 */
[----:B------:R0:W-:Y:S01]  /*7950*/  @P5 STG.E.U16 desc[UR36][R6.64+0x70], R84 ;  /* 0x0000705406005986 */ /* 0x0001e2000c101524 */
[----:B------:R-:W-:Y:S01]  /*7960*/  ISETP.GT.AND P5, PT, R3, RZ, P2 ;  /* 0x000000ff0300720c */ /* 0x000fe200017a4270 */
[----:B------:R-:W-:Y:S01]  /*7970*/  FMUL R31, R31, R114 ;  /* 0x000000721f1f7220 */ /* 0x000fe20000400000 */
[----:B------:R-:W-:-:S02]  /*7980*/  F2FP.BF16.F32.PACK_AB R39, RZ, R39 ;  /* 0x00000027ff27723e */ /* 0x000fc400000010ff */
[----:B------:R-:W-:Y:S02]  /*7990*/  F2FP.BF16.F32.PACK_AB R24, RZ, R24 ;  /* 0x00000018ff18723e */ /* 0x000fe400000010ff */
[----:B------:R-:W-:Y:S02]  /*79a0*/  F2FP.BF16.F32.PACK_AB R25, RZ, R25 ;  /* 0x00000019ff19723e */ /* 0x000fe400000010ff */
[----:B------:R-:W-:Y:S02]  /*79b0*/  F2FP.BF16.F32.PACK_AB R26, RZ, R26 ;  /* 0x0000001aff1a723e */ /* 0x000fe400000010ff */
[----:B------:R-:W-:Y:S01]  /*79c0*/  F2FP.BF16.F32.PACK_AB R27, RZ, R27 ;  /* 0x0000001bff1b723e */ /* 0x000fe200000010ff */
[----:B0-----:R-:W-:Y:S01]  /*79d0*/  @P4 IMAD.MOV.U32 R6, RZ, RZ, R8 ;  /* 0x000000ffff064224 */ /* 0x001fe200078e0008 */
[----:B------:R-:W-:Y:S01]  /*79e0*/  F2FP.BF16.F32.PACK_AB R28, RZ, R28 ;  /* 0x0000001cff1c723e */ /* 0x000fe200000010ff */
[----:B------:R-:W-:Y:S01]  /*79f0*/  @P4 IMAD.MOV.U32 R7, RZ, RZ, R9 ;  /* 0x000000ffff074224 */ /* 0x000fe200078e0009 */
[----:B------:R-:W-:-:S02]  /*7a00*/  F2FP.BF16.F32.PACK_AB R29, RZ, R29 ;  /* 0x0000001dff1d723e */ /* 0x000fc400000010ff */
[----:B------:R-:W-:Y:S02]  /*7a10*/  F2FP.BF16.F32.PACK_AB R30, RZ, R30 ;  /* 0x0000001eff1e723e */ /* 0x000fe400000010ff */
[----:B------:R0:W-:Y:S01]  /*7a20*/  @P4 STG.E.U16 desc[UR36][R6.64+0x72], R85 ;  /* 0x0000725506004986 */ /* 0x0001e2000c101524 */
[C---:B------:R-:W-:Y:S02]  /*7a30*/  ISETP.GT.AND P4, PT, R3.reuse, RZ, P0 ;  /* 0x000000ff0300720c */ /* 0x040fe40000784270 */
[----:B------:R-:W-:Y:S01]  /*7a40*/  F2FP.BF16.F32.PACK_AB R31, RZ, R31 ;  /* 0x0000001fff1f723e */ /* 0x000fe200000010ff */
[----:B------:R-:W-:Y:S01]  /*7a50*/  @P1 STG.E.U16 desc[UR36][R4.64+0x70], R86 ;  /* 0x0000705604001986 */ /* 0x000fe2000c101524 */
[C---:B------:R-:W-:Y:S02]  /*7a60*/  ISETP.GT.AND P1, PT, R3.reuse, 0x8, P2 ;  /* 0x000000080300780c */ /* 0x040fe40001724270 */
[----:B------:R-:W-:Y:S01]  /*7a70*/  ISETP.GT.AND P2, PT, R0, 0x48, PT ;  /* 0x000000480000780c */ /* 0x000fe20003f44270 */
[----:B------:R-:W-:Y:S01]  /*7a80*/  @P3 STG.E.U16 desc[UR36][R4.64+0x72], R87 ;  /* 0x0000725704003986 */ /* 0x000fe2000c101524 */
[----:B------:R-:W-:-:S02]  /*7a90*/  ISETP.GT.AND P3, PT, R3, 0x8, P0 ;  /* 0x000000080300780c */ /* 0x000fc40000764270 */
[----:B------:R-:W-:Y:S01]  /*7aa0*/  ISETP.GT.AND P0, PT, R0, 0x49, PT ;  /* 0x000000490000780c */ /* 0x000fe20003f04270 */
[----:B0-----:R-:W-:Y:S02]  /*7ab0*/  @P5 IMAD.MOV.U32 R6, RZ, RZ, R8 ;  /* 0x000000ffff065224 */ /* 0x001fe400078e0008 */
[----:B------:R-:W-:-:S05]  /*7ac0*/  @P5 IMAD.MOV.U32 R7, RZ, RZ, R9 ;  /* 0x000000ffff075224 */ /* 0x000fca00078e0009 */
[----:B------:R0:W-:Y:S01]  /*7ad0*/  @P5 STG.E.U16 desc[UR36][R6.64+0x80], R72 ;  /* 0x0000804806005986 */ /* 0x0001e2000c101524 */
[----:B------:R-:W-:Y:S01]  /*7ae0*/  ISETP.GT.AND P5, PT, R3, RZ, P2 ;  /* 0x000000ff0300720c */ /* 0x000fe200017a4270 */
[----:B0-----:R-:W-:Y:S02]  /*7af0*/  @P4 IMAD.MOV.U32 R6, RZ, RZ, R8 ;  /* 0x000000ffff064224 */ /* 0x001fe400078e0008 */
[----:B------:R-:W-:-:S05]  /*7b00*/  @P4 IMAD.MOV.U32 R7, RZ, RZ, R9 ;  /* 0x000000ffff074224 */ /* 0x000fca00078e0009 */
[----:B------:R0:W-:Y:S01]  /*7b10*/  @P4 STG.E.U16 desc[UR36][R6.64+0x82], R73 ;  /* 0x0000824906004986 */ /* 0x0001e2000c101524 */
[----:B------:R-:W-:-:S03]  /*7b20*/  ISETP.GT.AND P4, PT, R3, RZ, P0 ;  /* 0x000000ff0300720c */ /* 0x000fc60000784270 */
[----:B------:R-:W-:Y:S01]  /*7b30*/  @P1 STG.E.U16 desc[UR36][R4.64+0x80], R74 ;  /* 0x0000804a04001986 */ /* 0x000fe2000c101524 */
[C---:B------:R-:W-:Y:S02]  /*7b40*/  ISETP.GT.AND P1, PT, R3.reuse, 0x8, P2 ;  /* 0x000000080300780c */ /* 0x040fe40001724270 */
[C---:B------:R-:W-:Y:S01]  /*7b50*/  ISETP.GT.AND P2, PT, R0.reuse, 0x50, PT ;  /* 0x000000500000780c */ /* 0x040fe20003f44270 */
[----:B------:R-:W-:Y:S01]  /*7b60*/  @P3 STG.E.U16 desc[UR36][R4.64+0x82], R75 ;  /* 0x0000824b04003986 */ /* 0x000fe2000c101524 */
[----:B------:R-:W-:Y:S02]  /*7b70*/  ISETP.GT.AND P3, PT, R3, 0x8, P0 ;  /* 0x000000080300780c */ /* 0x000fe40000764270 */
        /* <DEDUP_REMOVED lines=102> */
[C---:B------:R-:W-:Y:S02]  /*81e0*/  ISETP.GT.AND P5, PT, R3.reuse, RZ, P2 ;  /* 0x000000ff0300720c */ /* 0x040fe400017a4270 */
[----:B------:R-:W-:Y:S01]  /*81f0*/  ISETP.GT.AND P2, PT, R3, 0x8, P2 ;  /* 0x000000080300780c */ /* 0x000fe20001744270 */
[----:B0-----:R-:W-:Y:S02]  /*8200*/  @P4 IMAD.MOV.U32 R6, RZ, RZ, R8 ;  /* 0x000000ffff064224 */ /* 0x001fe400078e0008 */
[----:B------:R-:W-:-:S05]  /*8210*/  @P4 IMAD.MOV.U32 R7, RZ, RZ, R9 ;  /* 0x000000ffff074224 */ /* 0x000fca00078e0009 */
[----:B------:R0:W-:Y:S01]  /*8220*/  @P4 STG.E.U16 desc[UR36][R6.64+0x102], R41 ;  /* 0x0001022906004986 */ /* 0x0001e2000c101524 */
[C---:B------:R-:W-:Y:S02]  /*8230*/  ISETP.GT.AND P4, PT, R3.reuse, RZ, P0 ;  /* 0x000000ff0300720c */ /* 0x040fe40000784270 */
[----:B------:R-:W-:Y:S01]  /*8240*/  ISETP.GT.AND P0, PT, R3, 0x8, P0 ;  /* 0x000000080300780c */ /* 0x000fe20000704270 */
[----:B------:R-:W-:Y:S01]  /*8250*/  @P1 STG.E.U16 desc[UR36][R4.64+0x100], R42 ;  /* 0x0001002a04001986 */ /* 0x000fe2000c101524 */
[----:B------:R-:W-:-:S03]  /*8260*/  ISETP.GT.AND P1, PT, R0, 0x91, PT ;  /* 0x000000910000780c */ /* 0x000fc60003f24270 */
[----:B------:R-:W-:Y:S01]  /*8270*/  @P3 STG.E.U16 desc[UR36][R4.64+0x102], R43 ;  /* 0x0001022b04003986 */ /* 0x000fe2000c101524 */
        /* <DEDUP_REMOVED lines=9> */
[----:B------:R-:W-:Y:S04]  /*8310*/  @P2 STG.E.U16 desc[UR36][R4.64+0x110], R46 ;  /* 0x0001102e04002986 */ /* 0x000fe8000c101524 */
[----:B------:R-:W-:Y:S01]  /*8320*/  @P0 STG.E.U16 desc[UR36][R4.64+0x112], R47 ;  /* 0x0001122f04000986 */ /* 0x000fe2000c101524 */
[----:B------:R-:W-:Y:S01]  /*8330*/  ISETP.GT.AND P0, PT, R3, 0x8, P3 ;  /* 0x000000080300780c */ /* 0x000fe20001f04270 */
[----:B0-----:R-:W-:Y:S02]  /*8340*/  @P5 IMAD.MOV.U32 R6, RZ, RZ, R8 ;  /* 0x000000ffff065224 */ /* 0x001fe400078e0008 */
[----:B------:R-:W-:-:S05]  /*8350*/  @P5 IMAD.MOV.U32 R7, RZ, RZ, R9 ;  /* 0x000000ffff075224 */ /* 0x000fca00078e0009 */
[----:B------:R0:W-:Y:S01]  /*8360*/  @P5 STG.E.U16 desc[UR36][R6.64+0x120], R32 ;  /* 0x0001202006005986 */ /* 0x0001e2000c101524 */
[----:B------:R-:W-:Y:S02]  /*8370*/  ISETP.GT.AND P5, PT, R3, 0x8, P1 ;  /* 0x000000080300780c */ /* 0x000fe40000fa4270 */
[----:B------:R-:W-:-:S04]  /*8380*/  ISETP.GT.AND P1, PT, R0, 0x99, PT ;  /* 0x000000990000780c */ /* 0x000fc80003f24270 */
[----:B------:R-:W-:Y:S01]  /*8390*/  ISETP.GT.AND P3, PT, R3, RZ, P1 ;  /* 0x000000ff0300720c */ /* 0x000fe20000f64270 */
[----:B0-----:R-:W-:Y:S02]  /*83a0*/  @P4 IMAD.MOV.U32 R6, RZ, RZ, R8 ;  /* 0x000000ffff064224 */ /* 0x001fe400078e0008 */
[----:B------:R-:W-:-:S05]  /*83b0*/  @P4 IMAD.MOV.U32 R7, RZ, RZ, R9 ;  /* 0x000000ffff074224 */ /* 0x000fca00078e0009 */
[----:B------:R0:W-:Y:S01]  /*83c0*/  @P4 STG.E.U16 desc[UR36][R6.64+0x122], R33 ;  /* 0x0001222106004986 */ /* 0x0001e2000c101524 */
[----:B------:R-:W-:-:S03]  /*83d0*/  ISETP.GT.AND P4, PT, R0, 0x98, PT ;  /* 0x000000980000780c */ /* 0x000fc60003f84270 */
[----:B------:R-:W-:Y:S01]  /*83e0*/  @P0 STG.E.U16 desc[UR36][R4.64+0x120], R34 ;  /* 0x0001202204000986 */ /* 0x000fe2000c101524 */
[C---:B------:R-:W-:Y:S02]  /*83f0*/  ISETP.GT.AND P2, PT, R3.reuse, RZ, P4 ;  /* 0x000000ff0300720c */ /* 0x040fe40002744270 */
[C---:B------:R-:W-:Y:S01]  /*8400*/  ISETP.GT.AND P4, PT, R3.reuse, 0x8, P4 ;  /* 0x000000080300780c */ /* 0x040fe20002784270 */
[----:B------:R-:W-:Y:S01]  /*8410*/  @P5 STG.E.U16 desc[UR36][R4.64+0x122], R35 ;  /* 0x0001222304005986 */ /* 0x000fe2000c101524 */
[----:B------:R-:W-:Y:S02]  /*8420*/  ISETP.GT.AND P5, PT, R3, 0x8, P1 ;  /* 0x000000080300780c */ /* 0x000fe40000fa4270 */
[C---:B------:R-:W-:Y:S02]  /*8430*/  ISETP.GT.AND P0, PT, R0.reuse, 0xa1, PT ;  /* 0x000000a10000780c */ /* 0x040fe40003f04270 */
[----:B------:R-:W-:-:S05]  /*8440*/  ISETP.GT.AND P1, PT, R0, 0xa9, PT ;  /* 0x000000a90000780c */ /* 0x000fca0003f24270 */
[----:B0-----:R-:W-:Y:S02]  /*8450*/  @P2 IMAD.MOV.U32 R6, RZ, RZ, R8 ;  /* 0x000000ffff062224 */ /* 0x001fe400078e0008 */
[----:B------:R-:W-:-:S05]  /*8460*/  @P2 IMAD.MOV.U32 R7, RZ, RZ, R9 ;  /* 0x000000ffff072224 */ /* 0x000fca00078e0009 */
[----:B------:R0:W-:Y:S01]  /*8470*/  @P2 STG.E.U16 desc[UR36][R6.64+0x130], R36 ;  /* 0x0001302406002986 */ /* 0x0001e2000c101524 */
[----:B------:R-:W-:Y:S01]  /*8480*/  ISETP.GT.AND P2, PT, R0, 0xa8, PT ;  /* 0x000000a80000780c */ /* 0x000fe20003f44270 */
        /* <DEDUP_REMOVED lines=8> */
[C---:B------:R-:W-:Y:S02]  /*8510*/  ISETP.GT.AND P5, PT, R3.reuse, RZ, P0 ;  /* 0x000000ff0300720c */ /* 0x040fe400007a4270 */
[----:B------:R-:W-:-:S07]  /*8520*/  ISETP.GT.AND P0, PT, R3, 0x8, P0 ;  /* 0x000000080300780c */ /* 0x000fce0000704270 */
[----:B0-----:R-:W-:Y:S02]  /*8530*/  @P4 IMAD.MOV.U32 R6, RZ, RZ, R8 ;  /* 0x000000ffff064224 */ /* 0x001fe400078e0008 */
[----:B------:R-:W-:Y:S02]  /*8540*/  @P4 IMAD.MOV.U32 R7, RZ, RZ, R9 ;  /* 0x000000ffff074224 */ /* 0x000fe400078e0009 */
[----:B------:R-:W-:-:S03]  /*8550*/  @P3 IMAD.MOV.U32 R2, RZ, RZ, R4 ;  /* 0x000000ffff023224 */ /* 0x000fc600078e0004 */
[----:B------:R0:W-:Y:S01]  /*8560*/  @P4 STG.E.U16 desc[UR36][R6.64+0x140], R24 ;  /* 0x0001401806004986 */ /* 0x0001e2000c101524 */
[C---:B------:R-:W-:Y:S02]  /*8570*/  ISETP.GT.AND P4, PT, R3.reuse, RZ, P1 ;  /* 0x000000ff0300720c */ /* 0x040fe40000f84270 */
[----:B------:R-:W-:Y:S01]  /*8580*/  ISETP.GT.AND P1, PT, R3, 0x8, P1 ;  /* 0x000000080300780c */ /* 0x000fe20000f24270 */
[----:B0-----:R-:W-:Y:S02]  /*8590*/  @P5 IMAD.MOV.U32 R6, RZ, RZ, R8 ;  /* 0x000000ffff065224 */ /* 0x001fe400078e0008 */
[----:B------:R-:W-:-:S05]  /*85a0*/  @P5 IMAD.MOV.U32 R7, RZ, RZ, R9 ;  /* 0x000000ffff075224 */ /* 0x000fca00078e0009 */
[----:B------:R-:W-:Y:S01]  /*85b0*/  @P5 STG.E.U16 desc[UR36][R6.64+0x142], R25 ;  /* 0x0001421906005986 */ /* 0x000fe2000c101524 */
[C---:B------:R-:W-:Y:S02]  /*85c0*/  ISETP.GT.AND P5, PT, R3.reuse, RZ, P2 ;  /* 0x000000ff0300720c */ /* 0x040fe400017a4270 */
[----:B------:R-:W-:Y:S01]  /*85d0*/  ISETP.GT.AND P2, PT, R3, 0x8, P2 ;  /* 0x000000080300780c */ /* 0x000fe20001744270 */
[----:B------:R-:W-:-:S05]  /*85e0*/  @P3 IMAD.MOV.U32 R3, RZ, RZ, R5 ;  /* 0x000000ffff033224 */ /* 0x000fca00078e0005 */
[----:B------:R0:W-:Y:S02]  /*85f0*/  @P3 STG.E.U16 desc[UR36][R2.64+0x140], R26 ;  /* 0x0001401a02003986 */ /* 0x0001e4000c101524 */
[----:B0-----:R-:W-:Y:S02]  /*8600*/  @P0 IMAD.MOV.U32 R2, RZ, RZ, R4 ;  /* 0x000000ffff020224 */ /* 0x001fe400078e0004 */
[----:B------:R-:W-:-:S05]  /*8610*/  @P0 IMAD.MOV.U32 R3, RZ, RZ, R5 ;  /* 0x000000ffff030224 */ /* 0x000fca00078e0005 */
[----:B------:R0:W-:Y:S02]  /*8620*/  @P0 STG.E.U16 desc[UR36][R2.64+0x142], R27 ;  /* 0x0001421b02000986 */ /* 0x0001e4000c101524 */
[----:B0-----:R-:W-:Y:S02]  /*8630*/  @P5 IMAD.MOV.U32 R2, RZ, RZ, R8 ;  /* 0x000000ffff025224 */ /* 0x001fe400078e0008 */
[----:B------:R-:W-:-:S05]  /*8640*/  @P5 IMAD.MOV.U32 R3, RZ, RZ, R9 ;  /* 0x000000ffff035224 */ /* 0x000fca00078e0009 */
[----:B------:R0:W-:Y:S04]  /*8650*/  @P5 STG.E.U16 desc[UR36][R2.64+0x150], R28 ;  /* 0x0001501c02005986 */ /* 0x0001e8000c101524 */
[----:B------:R1:W-:Y:S01]  /*8660*/  @P4 STG.E.U16 desc[UR36][R8.64+0x152], R29 ;  /* 0x0001521d08004986 */ /* 0x0003e2000c101524 */
[----:B0-----:R-:W-:Y:S02]  /*8670*/  @P2 IMAD.MOV.U32 R2, RZ, RZ, R4 ;  /* 0x000000ffff022224 */ /* 0x001fe400078e0004 */
[----:B------:R-:W-:-:S05]  /*8680*/  @P2 IMAD.MOV.U32 R3, RZ, RZ, R5 ;  /* 0x000000ffff032224 */ /* 0x000fca00078e0005 */
[----:B------:R1:W-:Y:S04]  /*8690*/  @P2 STG.E.U16 desc[UR36][R2.64+0x150], R30 ;  /* 0x0001501e02002986 */ /* 0x0003e8000c101524 */
[----:B------:R1:W-:Y:S02]  /*86a0*/  @P1 STG.E.U16 desc[UR36][R4.64+0x152], R31 ;  /* 0x0001521f04001986 */ /* 0x0003e4000c101524 */
.L_x_211:
[----:B------:R-:W-:Y:S05]  /*86b0*/  BSYNC B0 ;  /* 0x0000000000007941 */ /* 0x000fea0003800000 */
.L_x_37:
[----:B-1----:R-:W4:Y:S01]  /*86c0*/  LDL.64 R2, [R1] ;  /* 0x0000000001027983 */ /* 0x002f220000100a00 */
[----:B------:R-:W-:Y:S01]  /*86d0*/  ULDC.64 UR4, c[0x0][0x650] ;  /* 0x0001940000047ab9 */ /* 0x000fe20000000a00 */
[----:B------:R1:W-:Y:S01]  /*86e0*/  SYNCS.ARRIVE.TRANS64.A1T0 RZ, [R120+UR45], RZ ;  /* 0x000000ff78ff79a7 */ /* 0x0003e2000810002d */
[----:B0--3--:R-:W-:Y:S01]  /*86f0*/  PRMT R0, RZ, 0x7610, R0 ;  /* 0x00007610ff007816 */ /* 0x009fe20000000000 */
[----:B-----5:R-:W-:Y:S02]  /*8700*/  IMAD.MOV.U32 R19, RZ, RZ, -0x1 ;  /* 0xffffffffff137424 */ /* 0x020fe400078e00ff */
[----:B------:R-:W-:Y:S01]  /*8710*/  IMAD.MOV.U32 R22, RZ, RZ, -0x1 ;  /* 0xffffffffff167424 */ /* 0x000fe200078e00ff */
[----:B----4-:R-:W-:-:S04]  /*8720*/  LEA R18, P0, R2, R18, 0x1 ;  /* 0x0000001202127211 */ /* 0x010fc800078008ff */
[----:B------:R-:W-:Y:S01]  /*8730*/  LEA.HI.X R17, R2, R17, R23, 0x1, P0 ;  /* 0x0000001102117211 */ /* 0x000fe200000f0c17 */
[----:B------:R-:W-:Y:S01]  /*8740*/  IMAD.MOV.U32 R2, RZ, RZ, -0x1 ;  /* 0xffffffffff027424 */ /* 0x000fe200078e00ff */
[----:B------:R-:W-:-:S04]  /*8750*/  ISETP.GE.U32.AND P0, PT, R18, UR4, PT ;  /* 0x0000000412007c0c */ /* 0x000fc8000bf06070 */
[----:B------:R-:W-:-:S13]  /*8760*/  ISETP.GE.U32.AND.EX P0, PT, R17, UR5, PT, P0 ;  /* 0x0000000511007c0c */ /* 0x000fda000bf06100 */
[----:B-1----:R-:W-:Y:S05]  /*8770*/  @P0 BRA `(.L_x_212) ;  /* 0x0000000400700947 */ /* 0x002fea0003800000 */
[----:B------:R-:W0:Y:S01]  /*8780*/  S2R R10, SR_CTAID.X ;  /* 0x00000000000a7919 */ /* 0x000e220000002500 */
[----:B------:R-:W1:Y:S01]  /*8790*/  LDC.64 R8, c[0x0][0x628] ;  /* 0x00018a00ff087b82 */ /* 0x000e620000000a00 */
[----:B------:R-:W-:Y:S01]  /*87a0*/  ULDC UR4, c[0x0][0x150] ;  /* 0x0000540000047ab9 */ /* 0x000fe20000000800 */
[----:B------:R-:W-:Y:S01]  /*87b0*/  IMAD.MOV.U32 R6, RZ, RZ, R18 ;  /* 0x000000ffff067224 */ /* 0x000fe200078e0012 */
[----:B------:R-:W3:Y:S01]  /*87c0*/  S2R R20, SR_CTAID.Y ;  /* 0x0000000000147919 */ /* 0x000ee20000002600 */
[----:B------:R-:W-:-:S04]  /*87d0*/  IMAD.MOV.U32 R7, RZ, RZ, R17 ;  /* 0x000000ffff077224 */ /* 0x000fc800078e0011 */
[----:B------:R-:W4:Y:S08]  /*87e0*/  LDC R15, c[0x0][0x144] ;  /* 0x00005100ff0f7b82 */ /* 0x000f300000000800 */
[----:B------:R-:W2:Y:S08]  /*87f0*/  LDC R0, c[0x0][0x630] ;  /* 0x00018c00ff007b82 */ /* 0x000eb00000000800 */
[----:B------:R-:W2:Y:S01]  /*8800*/  LDC.64 R12, c[0x0][0x620] ;  /* 0x00018800ff0c7b82 */ /* 0x000ea20000000a00 */
[----:B-1----:R-:W-:-:S04]  /*8810*/  ISETP.NE.U32.AND P0, PT, R8, RZ, PT ;  /* 0x000000ff0800720c */ /* 0x002fc80003f05070 */
[----:B------:R-:W-:Y:S02]  /*8820*/  ISETP.NE.AND.EX P0, PT, R9, RZ, PT, P0 ;  /* 0x000000ff0900720c */ /* 0x000fe40003f05300 */
[----:B0-----:R-:W-:-:S05]  /*8830*/  I2FP.F32.U32 R2, R10 ;  /* 0x0000000a00027245 */ /* 0x001fca0000201000 */
[----:B------:R-:W-:-:S04]  /*8840*/  FMUL R2, R2, UR4 ;  /* 0x0000000402027c20 */ /* 0x000fc80008400000 */
[----:B------:R0:W1:Y:S02]  /*8850*/  F2I.U32.TRUNC.NTZ R14, R2 ;  /* 0x00000002000e7305 */ /* 0x000064000020f000 */
[----:B---34-:R-:W-:Y:S05]  /*8860*/  @!P0 BRA `(.L_x_213) ;  /* 0x0000000000288947 */ /* 0x018fea0003800000 */
[----:B------:R-:W3:Y:S02]  /*8870*/  LDC R3, c[0x0][0x634] ;  /* 0x00018d00ff037b82 */ /* 0x000ee40000000800 */
[----:B---3--:R-:W-:-:S05]  /*8880*/  IADD3 R7, P0, R18, R3, RZ ;  /* 0x0000000312077210 */ /* 0x008fca0007f1e0ff */
[----:B------:R-:W-:-:S04]  /*8890*/  IMAD.X R11, RZ, RZ, R17, P0 ;  /* 0x000000ffff0b7224 */ /* 0x000fc800000e0611 */
[----:B0-----:R-:W-:-:S04]  /*88a0*/  IMAD.WIDE.U32 R2, R11, R8, RZ ;  /* 0x000000080b027225 */ /* 0x001fc800078e00ff */
[----:B--2---:R-:W-:-:S04]  /*88b0*/  IMAD.WIDE.U32 R4, P0, R7, R9, R2 ;  /* 0x0000000907047225 */ /* 0x004fc80007800002 */
[----:B------:R-:W-:-:S04]  /*88c0*/  IMAD.WIDE.U32 R2, R7, R8, RZ ;  /* 0x0000000807027225 */ /* 0x000fc800078e00ff */
[----:B------:R-:W-:Y:S01]  /*88d0*/  IMAD.X R7, RZ, RZ, RZ, P0 ;  /* 0x000000ffff077224 */ /* 0x000fe200000e06ff */
[----:B------:R-:W-:Y:S01]  /*88e0*/  IADD3 RZ, P0, R3, R4, RZ ;  /* 0x0000000403ff7210 */ /* 0x000fe20007f1e0ff */
[----:B------:R-:W-:-:S04]  /*88f0*/  IMAD.MOV.U32 R6, RZ, RZ, R5 ;  /* 0x000000ffff067224 */ /* 0x000fc800078e0005 */
[----:B------:R-:W-:-:S08]  /*8900*/  IMAD.WIDE.U32.X R6, R11, R9, R6, P0 ;  /* 0x000000090b067225 */ /* 0x000fd000000e0406 */
.L_x_213:
[----:B------:R-:W3:Y:S01]  /*8910*/  LDC.64 R26, c[0x0][0x640] ;  /* 0x00019000ff1a7b82 */ /* 0x000ee20000000a00 */
[-C--:B--2---:R-:W-:Y:S01]  /*8920*/  SHF.R.U64 R11, R6, R0.reuse, R7 ;  /* 0x00000000060b7219 */ /* 0x084fe20000001207 */
[----:B------:R-:W-:Y:S01]  /*8930*/  IMAD.MOV.U32 R19, RZ, RZ, R17 ;  /* 0x000000ffff137224 */ /* 0x000fe200078e0011 */
[----:B------:R-:W-:Y:S01]  /*8940*/  SHF.R.U32.HI R0, RZ, R0, R7 ;  /* 0x00000000ff007219 */ /* 0x000fe20000011607 */
[----:B-1----:R-:W-:Y:S01]  /*8950*/  IMAD.MOV R14, RZ, RZ, -R14 ;  /* 0x000000ffff0e7224 */ /* 0x002fe200078e0a0e */
[----:B------:R-:W-:Y:S01]  /*8960*/  IADD3 R5, P0, RZ, -R11, RZ ;  /* 0x8000000bff057210 */ /* 0x000fe20007f1e0ff */
[----:B------:R-:W-:Y:S01]  /*8970*/  ULDC UR4, c[0x0][0x154] ;  /* 0x0000550000047ab9 */ /* 0x000fe20000000800 */
[----:B------:R-:W-:Y:S01]  /*8980*/  IMAD.MOV.U32 R7, RZ, RZ, 0x1 ;  /* 0x00000001ff077424 */ /* 0x000fe200078e00ff */
[----:B------:R-:W1:Y:S01]  /*8990*/  LDC R4, c[0x0][0x618] ;  /* 0x00018600ff047b82 */ /* 0x000e620000000800 */
[----:B------:R-:W-:Y:S02]  /*89a0*/  IMAD R22, R15, R14, R10 ;  /* 0x0000000e0f167224 */ /* 0x000fe400078e020a */
[----:B------:R-:W-:-:S04]  /*89b0*/  IMAD.X R3, RZ, RZ, ~R0, P0 ;  /* 0x000000ffff037224 */ /* 0x000fc800000e0e00 */
[-C--:B------:R-:W-:Y:S01]  /*89c0*/  IMAD R0, R3, R12.reuse, RZ ;  /* 0x0000000c03007224 */ /* 0x080fe200078e02ff */
[----:B------:R-:W2:Y:S01]  /*89d0*/  LDC R6, c[0x0][0x608] ;  /* 0x00018200ff067b82 */ /* 0x000ea20000000800 */
[----:B0-----:R-:W-:-:S04]  /*89e0*/  IMAD.WIDE.U32 R2, R5, R12, R18 ;  /* 0x0000000c05027225 */ /* 0x001fc800078e0012 */
[----:B------:R-:W-:Y:S01]  /*89f0*/  IMAD R5, R5, R13, R0 ;  /* 0x0000000d05057224 */ /* 0x000fe200078e0200 */
[----:B------:R-:W-:Y:S02]  /*8a00*/  I2FP.F32.U32 R0, R20 ;  /* 0x0000001400007245 */ /* 0x000fe40000201000 */
[----:B------:R-:W0:Y:S01]  /*8a10*/  LDC R24, c[0x0][0x658] ;  /* 0x00019600ff187b82 */ /* 0x000e220000000800 */
[----:B------:R-:W-:Y:S01]  /*8a20*/  IMAD.IADD R3, R3, 0x1, R5 ;  /* 0x0000000103037824 */ /* 0x000fe200078e0205 */
[----:B---3--:R-:W-:Y:S01]  /*8a30*/  ISETP.NE.U32.AND P0, PT, R26, RZ, PT ;  /* 0x000000ff1a00720c */ /* 0x008fe20003f05070 */
[----:B------:R-:W-:Y:S01]  /*8a40*/  FMUL R0, R0, UR4 ;  /* 0x0000000400007c20 */ /* 0x000fe20008400000 */
[----:B------:R-:W-:Y:S02]  /*8a50*/  IMAD.MOV.U32 R5, RZ, RZ, -0x1 ;  /* 0xffffffffff057424 */ /* 0x000fe400078e00ff */
[----:B------:R-:W-:Y:S01]  /*8a60*/  ISETP.NE.AND.EX P0, PT, R27, RZ, PT, P0 ;  /* 0x000000ff1b00720c */ /* 0x000fe20003f05300 */
[----:B------:R3:W4:Y:S01]  /*8a70*/  F2I.U32.TRUNC.NTZ R12, R0 ;  /* 0x00000000000c7305 */ /* 0x000722000020f000 */
[----:B------:R-:W3:Y:S01]  /*8a80*/  LDC R15, c[0x0][0x148] ;  /* 0x00005200ff0f7b82 */ /* 0x000ee20000000800 */
[----:B-1----:R-:W-:-:S02]  /*8a90*/  SHF.R.U64 R10, R2, R4, R3 ;  /* 0x00000004020a7219 */ /* 0x002fc40000001203 */
[----:B------:R-:W-:-:S05]  /*8aa0*/  SHF.R.U32.HI R3, RZ, R4, R3 ;  /* 0x00000004ff037219 */ /* 0x000fca0000011603 */
[----:B------:R-:W1:Y:S01]  /*8ab0*/  LDC R14, c[0x0][0x600] ;  /* 0x00018000ff0e7b82 */ /* 0x000e620000000800 */
[-CC-:B--2---:R-:W-:Y:S02]  /*8ac0*/  SHF.R.U64 R8, R10, R6.reuse, R3.reuse ;  /* 0x000000060a087219 */ /* 0x184fe40000001203 */
[----:B------:R-:W-:-:S05]  /*8ad0*/  SHF.R.U32.HI R3, RZ, R6, R3 ;  /* 0x00000006ff037219 */ /* 0x000fca0000011603 */
[----:B------:R-:W2:Y:S01]  /*8ae0*/  LDC R21, c[0x0][0x648] ;  /* 0x00019200ff157b82 */ /* 0x000ea20000000800 */
[-CC-:B0-----:R-:W-:Y:S02]  /*8af0*/  SHF.R.U64 R13, R8, R24.reuse, R3.reuse ;  /* 0x00000018080d7219 */ /* 0x181fe40000001203 */
[-C--:B------:R-:W-:Y:S02]  /*8b00*/  SHF.L.U32 R5, R5, R24.reuse, RZ ;  /* 0x0000001805057219 */ /* 0x080fe400000006ff */
[-C--:B------:R-:W-:Y:S01]  /*8b10*/  SHF.R.U32.HI R3, RZ, R24.reuse, R3 ;  /* 0x00000018ff037219 */ /* 0x080fe20000011603 */
[----:B------:R-:W-:Y:S01]  /*8b20*/  IMAD.MOV.U32 R2, RZ, RZ, R13 ;  /* 0x000000ffff027224 */ /* 0x000fe200078e000d */
[----:B------:R-:W-:Y:S01]  /*8b30*/  SHF.L.U32 R24, R7, R24, RZ ;  /* 0x0000001807187219 */ /* 0x000fe200000006ff */
[----:B------:R-:W0:Y:S01]  /*8b40*/  LDC R25, c[0x0][0x638] ;  /* 0x00018e00ff197b82 */ /* 0x000e220000000800 */
[----:B------:R-:W-:-:S07]  /*8b50*/  LOP3.LUT R19, RZ, R5, RZ, 0x33, !PT ;  /* 0x00000005ff137212 */ /* 0x000fce00078e33ff */
[----:B------:R-:W0:Y:S01]  /*8b60*/  LDC R28, c[0x0][0x610] ;  /* 0x00018400ff1c7b82 */ /* 0x000e220000000800 */
[----:B----4-:R-:W-:Y:S05]  /*8b70*/  @!P0 BRA `(.L_x_214) ;  /* 0x0000000000288947 */ /* 0x010fea0003800000 */
[----:B---3--:R-:W3:Y:S02]  /*8b80*/  LDC R0, c[0x0][0x64c] ;  /* 0x00019300ff007b82 */ /* 0x008ee40000000800 */
[----:B---3--:R-:W-:-:S05]  /*8b90*/  IADD3 R7, P0, R13, R0, RZ ;  /* 0x000000000d077210 */ /* 0x008fca0007f1e0ff */
        /* <DEDUP_REMOVED lines=8> */
.L_x_214:
[----:B------:R-:W4:Y:S01]  /*8c20*/  LDC R4, c[0x0][0x65c] ;  /* 0x00019700ff047b82 */ /* 0x000f220000000800 */
[----:B--23--:R-:W-:Y:S01]  /*8c30*/  SHF.R.U64 R0, R2, R21, R3 ;  /* 0x0000001502007219 */ /* 0x00cfe20000001203 */
[----:B-1----:R-:W-:Y:S01]  /*8c40*/  VIADD R3, R14, 0xffffffff ;  /* 0xffffffff0e037836 */ /* 0x002fe20000000000 */
[----:B------:R-:W-:Y:S01]  /*8c50*/  LOP3.LUT R19, R8, R19, RZ, 0xc0, !PT ;  /* 0x0000001308137212 */ /* 0x000fe200078ec0ff */
[----:B------:R-:W-:Y:S02]  /*8c60*/  IMAD.MOV R12, RZ, RZ, -R12 ;  /* 0x000000ffff0c7224 */ /* 0x000fe400078e0a0c */
[----:B------:R-:W-:Y:S01]  /*8c70*/  IMAD.MOV R2, RZ, RZ, -R0 ;  /* 0x000000ffff027224 */ /* 0x000fe200078e0a00 */
[----:B------:R-:W-:Y:S01]  /*8c80*/  LOP3.LUT R3, R10, R3, RZ, 0xc0, !PT ;  /* 0x000000030a037212 */ /* 0x000fe200078ec0ff */
[----:B------:R-:W-:Y:S02]  /*8c90*/  IMAD R19, R24, R0, R19 ;  /* 0x0000000018137224 */ /* 0x000fe400078e0213 */
[----:B0-----:R-:W-:-:S04]  /*8ca0*/  IMAD R0, R2, R25, R13 ;  /* 0x0000001902007224 */ /* 0x001fc800078e020d */
[----:B------:R-:W-:Y:S01]  /*8cb0*/  IMAD R2, R0, R14, R3 ;  /* 0x0000000e00027224 */ /* 0x000fe200078e0203 */
[----:B----4-:R-:W-:Y:S01]  /*8cc0*/  ISETP.NE.AND P0, PT, R4, 0x1, PT ;  /* 0x000000010400780c */ /* 0x010fe20003f05270 */
[----:B------:R-:W-:-:S05]  /*8cd0*/  IMAD.MOV.U32 R4, RZ, RZ, 0x1 ;  /* 0x00000001ff047424 */ /* 0x000fca00078e00ff */
[----:B------:R-:W-:-:S07]  /*8ce0*/  PRMT R0, R4, 0x7610, R0 ;  /* 0x0000761004007816 */ /* 0x000fce0000000000 */
[----:B------:R-:W-:-:S04]  /*8cf0*/  @P0 IMAD R22, R15, R12, R20 ;  /* 0x0000000c0f160224 */ /* 0x000fc800078e0214 */
[----:B------:R-:W-:-:S05]  /*8d00*/  IMAD R19, R19, R28, R22 ;  /* 0x0000001c13137224 */ /* 0x000fca00078e0216 */
[----:B------:R-:W-:Y:S02]  /*8d10*/  SEL R22, R2, R19, !P0 ;  /* 0x0000001302167207 */ /* 0x000fe40004000000 */
[----:B------:R-:W-:Y:S01]  /*8d20*/  SEL R19, R19, R2, !P0 ;  /* 0x0000000213137207 */ /* 0x000fe20004000000 */
[----:B------:R-:W-:-:S07]  /*8d30*/  IMAD.MOV.U32 R2, RZ, RZ, R11 ;  /* 0x000000ffff027224 */ /* 0x000fce00078e000b */
.L_x_212:
[----:B------:R-:W-:Y:S02]  /*8d40*/  LOP3.LUT P0, RZ, R0, 0xff, RZ, 0xc0, !PT ;  /* 0x000000ff00ff7812 */ /* 0x000fe4000780c0ff */
[----:B------:R-:W-:-:S11]  /*8d50*/  LOP3.LUT R124, R124, 0x1, RZ, 0x3c, !PT ;  /* 0x000000017c7c7812 */ /* 0x000fd600078e3cff */
[----:B------:R-:W-:Y:S05]  /*8d60*/  @P0 BRA `(.L_x_215) ;  /* 0xffffff8c00240947 */ /* 0x000fea000383ffff */
[----:B------:R-:W-:Y:S05]  /*8d70*/  EXIT ;  /* 0x000000000000794d */ /* 0x000fea0003800000 */
.L_x_18:
[----:B------:R-:W-:-:S08]  /*8d80*/  ISETP.NE.AND P0, PT, R5, RZ, PT ;  /* 0x000000ff0500720c */ /* 0x000fd00003f05270 */
[----:B0-----:R-:W0:-:S00]  /*8d90*/  USETMAXREG.DEALLOC.CTAPOOL 0x28 ;  /* 0x00000028000079c8 */ /* 0x001e0000080e0500 */
[----:B------:R-:W-:Y:S05]  /*8da0*/  @P0 EXIT ;  /* 0x000000000000094d */ /* 0x000fea0003800000 */
[----:B0-----:R-:W-:Y:S01]  /*8db0*/  LOP3.LUT P0, RZ, R8, 0xff, RZ, 0xc0, !PT ;  /* 0x000000ff08ff7812 */ /* 0x001fe2000780c0ff */
[----:B------:R-:W-:Y:S02]  /*8dc0*/  IMAD.MOV.U32 R0, RZ, RZ, 0x1 ;  /* 0x00000001ff007424 */ /* 0x000fe400078e00ff */
[----:B------:R-:W-:-:S10]  /*8dd0*/  IMAD.MOV.U32 R7, RZ, RZ, RZ ;  /* 0x000000ffff077224 */ /* 0x000fd400078e00ff */
[----:B------:R-:W-:Y:S05]  /*8de0*/  @!P0 BRA `(.L_x_216) ;  /* 0x0000000c00348947 */ /* 0x000fea0003800000 */
[----:B------:R-:W0:Y:S01]  /*8df0*/  S2R R9, SR_CgaCtaId ;  /* 0x0000000000097919 */ /* 0x000e220000008800 */
[----:B------:R-:W-:Y:S01]  /*8e00*/  LOP3.LUT P0, RZ, R4, 0x1f, RZ, 0xc0, !PT ;  /* 0x0000001f04ff7812 */ /* 0x000fe2000780c0ff */
[----:B------:R-:W-:Y:S01]  /*8e10*/  ULDC UR5, c[0x0][0x658] ;  /* 0x0001960000057ab9 */ /* 0x000fe20000000800 */
[----:B------:R-:W-:Y:S01]  /*8e20*/  UMOV UR6, 0xffffffff ;  /* 0xffffffff00067882 */ /* 0x000fe20000000000 */
[----:B------:R-:W-:Y:S01]  /*8e30*/  BSSY B0, `(.L_x_216) ;  /* 0x00000c8000007945 */ /* 0x000fe20003800000 */
[----:B------:R-:W-:Y:S01]  /*8e40*/  USHF.L.U32 UR6, UR6, UR5, URZ ;  /* 0x0000000506067299 */ /* 0x000fe2000800063f */
[C---:B------:R-:W-:Y:S01]  /*8e50*/  ISETP.NE.AND P2, PT, R3.reuse, RZ, PT ;  /* 0x000000ff0300720c */ /* 0x040fe20003f45270 */
[----:B------:R-:W-:Y:S01]  /*8e60*/  IMAD.MOV.U32 R8, RZ, RZ, 0x1 ;  /* 0x00000001ff087424 */ /* 0x000fe200078e00ff */
[----:B------:R-:W-:Y:S01]  /*8e70*/  ISETP.NE.OR P0, PT, R3, RZ, !P0 ;  /* 0x000000ff0300720c */ /* 0x000fe20004705670 */
[----:B------:R-:W-:Y:S01]  /*8e80*/  IMAD.MOV.U32 R0, RZ, RZ, 0x1 ;  /* 0x00000001ff007424 */ /* 0x000fe200078e00ff */
[----:B------:R-:W-:Y:S01]  /*8e90*/  LOP3.LUT R6, R16, 0x2, RZ, 0xfc, !PT ;  /* 0x0000000210067812 */ /* 0x000fe200078efcff */
[----:B------:R-:W-:Y:S01]  /*8ea0*/  IMAD.MOV.U32 R7, RZ, RZ, RZ ;  /* 0x000000ffff077224 */ /* 0x000fe200078e00ff */
[----:B------:R-:W-:Y:S01]  /*8eb0*/  ULDC UR4, c[0x0][0x600] ;  /* 0x0001800000047ab9 */ /* 0x000fe20000000800 */
[----:B------:R-:W-:Y:S01]  /*8ec0*/  UMOV UR7, 0x1 ;  /* 0x0000000100077882 */ /* 0x000fe20000000000 */
[----:B------:R-:W-:-:S02]  /*8ed0*/  UIADD3 UR19, UR40, 0x1, URZ ;  /* 0x0000000128137890 */ /* 0x000fc4000fffe03f */
[----:B------:R-:W-:Y:S02]  /*8ee0*/  UIADD3 UR15, UR4, -0x1, URZ ;  /* 0xffffffff040f7890 */ /* 0x000fe4000fffe03f */
[----:B------:R-:W-:Y:S02]  /*8ef0*/  USHF.L.U32 UR17, UR7, UR5, URZ ;  /* 0x0000000507117299 */ /* 0x000fe4000800063f */
[----:B------:R-:W-:Y:S01]  /*8f00*/  ULOP3.LUT UR16, URZ, UR6, URZ, 0x33, !UPT ;  /* 0x000000063f107292 */ /* 0x000fe2000f8e333f */
[----:B------:R-:W-:Y:S01]  /*8f10*/  ULDC.64 UR20, c[0x0][0x198] ;  /* 0x0000660000147ab9 */ /* 0x000fe20000000a00 */
[----:B0-----:R-:W-:-:S10]  /*8f20*/  LOP3.LUT R9, R9, 0x1, RZ, 0xc0, !PT ;  /* 0x0000000109097812 */ /* 0x001fd400078ec0ff */
.L_x_228:
[----:B------:R-:W-:-:S03]  /*8f30*/  UMOV UR4, 0xffffffff ;  /* 0xffffffff00047882 */ /* 0x000fc60000000000 */
[----:B------:R-:W-:Y:S05]  /*8f40*/  BRA.DIV UR4, `(.L_x_217) ;  /* 0x0000001e04987947 */ /* 0x000fea000b800000 */
[----:B------:R-:W-:-:S13]  /*8f50*/  ELECT P6, URZ, PT ;  /* 0x00000000003f782f */ /* 0x000fda00038c0000 */
.L_x_267:
[----:B------:R-:W0:Y:S01]  /*8f60*/  LDC R3, c[0x0][0x28c] ;  /* 0x0000a300ff037b82 */ /* 0x000e220000000800 */
[----:B------:R-:W-:Y:S01]  /*8f70*/  BSSY B1, `(.L_x_218) ;  /* 0x000003b000017945 */ /* 0x000fe20003800000 */
[----:B0-----:R-:W-:-:S13]  /*8f80*/  ISETP.LT.OR P6, PT, R3, 0x1, !P6 ;  /* 0x000000010300780c */ /* 0x001fda00077c1670 */
[----:B------:R-:W-:Y:S05]  /*8f90*/  @P6 BRA `(.L_x_219) ;  /* 0x0000000000e06947 */ /* 0x000fea0003800000 */
[----:B------:R-:W-:Y:S02]  /*8fa0*/  IMAD R22, R22, 0x2, R9 ;  /* 0x0000000216167824 */ /* 0x000fe400078e0209 */
[----:B------:R-:W-:Y:S02]  /*8fb0*/  IMAD.SHL.U32 R19, R19, 0x40, RZ ;  /* 0x0000004013137824 */ /* 0x000fe400078e00ff */
[----:B------:R-:W-:Y:S02]  /*8fc0*/  IMAD.MOV.U32 R13, RZ, RZ, RZ ;  /* 0x000000ffff0d7224 */ /* 0x000fe400078e00ff */
[----:B------:R-:W-:Y:S02]  /*8fd0*/  IMAD.U32 R14, RZ, RZ, UR19 ;  /* 0x00000013ff0e7e24 */ /* 0x000fe4000f8e00ff */
[----:B------:R-:W-:Y:S02]  /*8fe0*/  IMAD.MOV.U32 R3, RZ, RZ, R0 ;  /* 0x000000ffff037224 */ /* 0x000fe400078e0000 */
[----:B------:R-:W-:-:S02]  /*8ff0*/  IMAD.MOV.U32 R4, RZ, RZ, R7 ;  /* 0x000000ffff047224 */ /* 0x000fc400078e0007 */
[----:B------:R-:W-:-:S07]  /*9000*/  IMAD R22, R22, 0x58, RZ ;  /* 0x0000005816167824 */ /* 0x000fce00078e02ff */
.L_x_223:
[----:B------:R-:W0:Y:S01]  /*9010*/  S2R R10, SR_CgaCtaId ;  /* 0x00000000000a7919 */ /* 0x000e220000008800 */
[----:B------:R-:W-:-:S04]  /*9020*/  MOV R5, 0x400 ;  /* 0x0000040000057802 */ /* 0x000fc80000000f00 */
[----:B0-----:R-:W-:Y:S02]  /*9030*/  LEA R11, R10, R5, 0x18 ;  /* 0x000000050a0b7211 */ /* 0x001fe400078ec0ff */
[----:B------:R-:W-:Y:S01]  /*9040*/  SHF.L.U32 R5, R3, 0x1f, RZ ;  /* 0x0000001f03057819 */ /* 0x000fe200000006ff */
[----:B------:R-:W0:Y:S02]  /*9050*/  @!P2 LDC R10, c[0x0][0x500] ;  /* 0x00014000ff0aab82 */ /* 0x000e240000000800 */
[----:B------:R-:W-:-:S04]  /*9060*/  IMAD R12, R4, 0x8, R11 ;  /* 0x00000008040c7824 */ /* 0x000fc800078e020b */
[----:B------:R-:W1:Y:S02]  /*9070*/  SYNCS.PHASECHK.TRANS64.TRYWAIT P1, [R12+URZ+0xf0], R5 ;  /* 0x0000f0050c0075a7 */ /* 0x000e64000802017f */
[----:B-1----:R-:W-:Y:S05]  /*9080*/  @!P1 BRA `(.L_x_220) ;  /* 0x0000001c00689947 */ /* 0x002fea0003800000 */
.L_x_268:
[----:B-1----:R-:W-:Y:S01]  /*9090*/  PRMT R5, R6, 0x9910, RZ ;  /* 0x0000991006057816 */ /* 0x002fe200000000ff */
[----:B0-----:R0:W-:Y:S03]  /*90a0*/  @!P2 SYNCS.ARRIVE.TRANS64 RZ, [R12+URZ], R10 ;  /* 0x0000000a0cffa9a7 */ /* 0x0011e6000800003f */
[----:B------:R-:W-:-:S13]  /*90b0*/  ISETP.NE.AND P1, PT, R5, 0x2, PT ;  /* 0x000000020500780c */ /* 0x000fda0003f25270 */
[----:B0-----:R-:W-:Y:S05]  /*90c0*/  @P1 BRA `(.L_x_221) ;  /* 0x0000000000041947 */ /* 0x001fea0003800000 */
[----:B------:R-:W-:Y:S01]  /*90d0*/  BPT.TRAP 0x1 ;  /* 0x000000040000795c */ /* 0x000fe20000300000 */
.L_x_221:
[----:B------:R-:W-:Y:S05]  /*90e0*/  @P0 BRA `(.L_x_222) ;  /* 0x0000000000040947 */ /* 0x000fea0003800000 */
[----:B------:R-:W-:Y:S01]  /*90f0*/  BPT.TRAP 0x1 ;  /* 0x000000040000795c */ /* 0x000fe20000300000 */
.L_x_222:
[----:B------:R-:W-:Y:S01]  /*9100*/  IMAD R5, R4, 0x2, R9 ;  /* 0x0000000204057824 */ /* 0x000fe200078e0209 */
[----:B------:R-:W-:Y:S01]  /*9110*/  R2UR UR9, R12 ;  /* 0x000000000c0972ca */ /* 0x000fe200000e0000 */
[--C-:B------:R-:W-:Y:S01]  /*9120*/  IMAD R10, R4, 0x800, R11.reuse ;  /* 0x00000800040a7824 */ /* 0x100fe200078e020b */
[----:B------:R-:W-:Y:S01]  /*9130*/  UIADD3 UR4, UP0, UR20, 0xf0, URZ ;  /* 0x000000f014047890 */ /* 0x000fe2000ff1e03f */
[----:B------:R-:W-:Y:S01]  /*9140*/  IMAD R5, R5, 0x580, RZ ;  /* 0x0000058005057824 */ /* 0x000fe200078e02ff */
[----:B------:R-:W-:Y:S01]  /*9150*/  R2UR UR11, R19 ;  /* 0x00000000130b72ca */ /* 0x000fe200000e0000 */
[----:B------:R-:W-:Y:S01]  /*9160*/  VIADD R14, R14, 0xffffffff ;  /* 0xffffffff0e0e7836 */ /* 0x000fe20000000000 */
[----:B------:R-:W-:Y:S01]  /*9170*/  R2UR UR5, R10 ;  /* 0x000000000a0572ca */ /* 0x000fe200000e0000 */
[----:B------:R-:W-:Y:S01]  /*9180*/  IMAD R5, R5, 0x2, R11 ;  /* 0x0000000205057824 */ /* 0x000fe200078e020b */
[----:B------:R-:W-:Y:S01]  /*9190*/  R2UR UR10, R13 ;  /* 0x000000000d0a72ca */ /* 0x000fe200000e0000 */
[----:B------:R-:W-:Y:S01]  /*91a0*/  UIADD3 UR22, UP1, UR20, 0x1f0, URZ ;  /* 0x000001f014167890 */ /* 0x000fe2000ff3e03f */
[----:B------:R-:W-:Y:S01]  /*91b0*/  R2UR UR12, R2 ;  /* 0x00000000020c72ca */ /* 0x000fe200000e0000 */
[----:B------:R-:W-:Y:S01]  /*91c0*/  VIADD R4, R4, 0x1 ;  /* 0x0000000104047836 */ /* 0x000fe20000000000 */
[----:B------:R-:W-:Y:S01]  /*91d0*/  R2UR UR8, R5 ;  /* 0x00000000050872ca */ /* 0x000fe200000e0000 */
[----:B------:R-:W-:Y:S01]  /*91e0*/  UIADD3.X UR23, URZ, UR21, URZ, UP1, !UPT ;  /* 0x000000153f177290 */ /* 0x000fe20008ffe43f */
[----:B------:R-:W-:Y:S01]  /*91f0*/  R2UR UR18, R22 ;  /* 0x00000000161272ca */ /* 0x000fe200000e0000 */
[----:B------:R-:W-:Y:S01]  /*9200*/  UMOV UR6, 0x0 ;  /* 0x0000000000067882 */ /* 0x000fe20000000000 */
[----:B------:R-:W-:Y:S01]  /*9210*/  ISETP.GT.AND P3, PT, R14, 0x1, PT ;  /* 0x000000010e00780c */ /* 0x000fe20003f64270 */
[----:B------:R-:W-:Y:S01]  /*9220*/  UMOV UR7, 0x10000000 ;  /* 0x1000000000077882 */ /* 0x000fe20000000000 */
[C---:B------:R-:W-:Y:S01]  /*9230*/  ISETP.NE.AND P1, PT, R4.reuse, 0x1e, PT ;  /* 0x0000001e0400780c */ /* 0x040fe20003f25270 */
[----:B------:R-:W-:Y:S01]  /*9240*/  UIADD3 UR13, UR5, 0x300, URZ ;  /* 0x00000300050d7890 */ /* 0x000fe2000fffe03f */
[----:B------:R-:W-:Y:S01]  /*9250*/  VIADD R13, R13, 0x10 ;  /* 0x000000100d0d7836 */ /* 0x000fe20000000000 */
[----:B------:R-:W-:Y:S01]  /*9260*/  UIADD3.X UR5, URZ, UR21, URZ, UP0, !UPT ;  /* 0x000000153f057290 */ /* 0x000fe200087fe43f */
[----:B------:R-:W-:Y:S01]  /*9270*/  SEL R10, RZ, 0x1, P1 ;  /* 0x00000001ff0a7807 */ /* 0x000fe20000800000 */
[----:B------:R-:W-:Y:S01]  /*9280*/  UMOV UR24, 0x30000 ;  /* 0x0003000000187882 */ /* 0x000fe20000000000 */
[----:B------:R-:W-:Y:S01]  /*9290*/  SEL R4, R4, RZ, P1 ;  /* 0x000000ff04047207 */ /* 0x000fe20000800000 */
[----:B------:R-:W-:Y:S01]  /*92a0*/  UIADD3 UR14, UR8, 0xf300, URZ ;  /* 0x0000f300080e7890 */ /* 0x000fe2000fffe03f */
[----:B------:R-:W-:-:S02]  /*92b0*/  LOP3.LUT R3, R3, R10, RZ, 0x3c, !PT ;  /* 0x0000000a03037212 */ /* 0x000fc400078e3cff */
[----:B------:R-:W-:Y:S02]  /*92c0*/  UMOV UR8, UR13 ;  /* 0x0000000d00087c82 */ /* 0x000fe40008000000 */
[----:B------:R0:W-:Y:S02]  /*92d0*/  UTMALDG.3D [UR8], [UR4], desc[UR6] ;  /* 0x00000608040075b4 */ /* 0x0001e40008011000 */
[----:B0-----:R-:W-:Y:S01]  /*92e0*/  UMOV UR8, UR14 ;  /* 0x0000000e00087c82 */ /* 0x001fe20008000000 */
[----:B------:R-:W-:Y:S02]  /*92f0*/  UMOV UR11, UR18 ;  /* 0x00000012000b7c82 */ /* 0x000fe40008000000 */
[----:B------:R0:W-:Y:S02]  /*9300*/  UTMALDG.3D.MULTICAST [UR8], [UR22], UR24, desc[UR6] ;  /* 0x00000608160073b4 */ /* 0x0001e40008011818 */
[----:B0-----:R-:W-:Y:S05]  /*9310*/  @P3 BRA `(.L_x_223) ;  /* 0xfffffffc003c3947 */ /* 0x001fea000383ffff */
.L_x_219:
[----:B------:R-:W-:Y:S05]  /*9320*/  BSYNC B1 ;  /* 0x0000000000017941 */ /* 0x000fea0003800000 */
.L_x_218:
[----:B------:R-:W2:Y:S01]  /*9330*/  LDL.64 R10, [R1] ;  /* 0x00000000010a7983 */ /* 0x000ea20000100a00 */
[----:B------:R-:W-:Y:S01]  /*9340*/  LOP3.LUT P4, RZ, R8, 0xff, RZ, 0xc0, !PT ;  /* 0x000000ff08ff7812 */ /* 0x000fe2000788c0ff */
[----:B------:R-:W-:Y:S01]  /*9350*/  VIADD R4, R7, UR40 ;  /* 0x0000002807047c36 */ /* 0x000fe20008000000 */
[----:B------:R-:W-:Y:S01]  /*9360*/  ULDC.64 UR4, c[0x0][0x650] ;  /* 0x0001940000047ab9 */ /* 0x000fe20000000a00 */
[----:B------:R-:W-:Y:S01]  /*9370*/  IMAD.U32 R7, RZ, RZ, UR40 ;  /* 0x00000028ff077e24 */ /* 0x000fe2000f8e00ff */
[----:B------:R-:W-:Y:S01]  /*9380*/  UISETP.GE.U32.AND UP0, UPT, UR40, 0x1e, UPT ;  /* 0x0000001e2800788c */ /* 0x000fe2000bf06070 */
[----:B------:R-:W-:Y:S01]  /*9390*/  BSSY B1, `(.L_x_224) ;  /* 0x000006f000017945 */ /* 0x000fe20003800000 */
[----:B------:R-:W-:Y:S01]  /*93a0*/  ISETP.GT.U32.AND P1, PT, R4, 0x1d, PT ;  /* 0x0000001d0400780c */ /* 0x000fe20003f24070 */
[----:B------:R-:W-:Y:S01]  /*93b0*/  IMAD.MOV.U32 R19, RZ, RZ, -0x1 ;  /* 0xffffffffff137424 */ /* 0x000fe200078e00ff */
[----:B------:R-:W-:Y:S01]  /*93c0*/  PRMT R8, RZ, 0x7610, R8 ;  /* 0x00007610ff087816 */ /* 0x000fe20000000008 */
[----:B------:R-:W-:Y:S01]  /*93d0*/  IMAD.MOV.U32 R22, RZ, RZ, -0x1 ;  /* 0xffffffffff167424 */ /* 0x000fe200078e00ff */
[----:B------:R-:W-:-:S02]  /*93e0*/  ISETP.LT.U32.AND P1, PT, R7, 0x1e, P1 ;  /* 0x0000001e0700780c */ /* 0x000fc40000f21070 */
[----:B------:R-:W-:Y:S01]  /*93f0*/  PLOP3.LUT P3, PT, PT, PT, UP0, 0x80, 0x0 ;  /* 0x000000000000781c */ /* 0x000fe20003f6f008 */
[----:B------:R-:W0:Y:S01]  /*9400*/  @P4 S2R R3, SR_CgaCtaId ;  /* 0x0000000000034919 */ /* 0x000e220000008800 */
[----:B------:R-:W-:-:S04]  /*9410*/  @P4 MOV R2, 0x400 ;  /* 0x0000040000024802 */ /* 0x000fc80000000f00 */
[----:B0-----:R-:W-:Y:S01]  /*9420*/  @P4 LEA R5, R3, R2, 0x18 ;  /* 0x0000000203054211 */ /* 0x001fe200078ec0ff */
[----:B------:R-:W-:-:S03]  /*9430*/  IMAD.WIDE.U32 R2, R4, -0x77777777, RZ ;  /* 0x8888888904027825 */ /* 0x000fc600078e00ff */
[----:B------:R0:W-:Y:S01]  /*9440*/  @P4 SYNCS.ARRIVE.TRANS64.A1T0 RZ, [R5+URZ+0x218], RZ ;  /* 0x000218ff05ff49a7 */ /* 0x0001e2000810003f */
[----:B------:R-:W-:Y:S01]  /*9450*/  IMAD.MOV.U32 R2, RZ, RZ, -0x1 ;  /* 0xffffffffff027424 */ /* 0x000fe200078e00ff */
[----:B0-----:R-:W-:Y:S02]  /*9460*/  SHF.R.U32.HI R5, RZ, 0x4, R3 ;  /* 0x00000004ff057819 */ /* 0x001fe40000011603 */
[----:B------:R-:W-:-:S03]  /*9470*/  SEL R3, RZ, 0x1, !P1 ;  /* 0x00000001ff037807 */ /* 0x000fc60004800000 */
[----:B------:R-:W-:Y:S01]  /*9480*/  IMAD R7, R5, -0x1e, R4 ;  /* 0xffffffe205077824 */ /* 0x000fe200078e0204 */
[----:B------:R-:W-:Y:S02]  /*9490*/  LOP3.LUT R0, R0, R3, RZ, 0x3c, !PT ;  /* 0x0000000300007212 */ /* 0x000fe400078e3cff */
[----:B------:R-:W-:Y:S02]  /*94a0*/  PRMT R3, RZ, 0x7610, R3 ;  /* 0x00007610ff037816 */ /* 0x000fe40000000003 */
[----:B------:R-:W-:Y:S02]  /*94b0*/  @P3 LOP3.LUT R0, R0, 0x1, R5, 0x78, !PT ;  /* 0x0000000100003812 */ /* 0x000fe400078e7805 */
[----:B--2---:R-:W-:-:S04]  /*94c0*/  IADD3 R18, P4, R18, R10, RZ ;  /* 0x0000000a12127210 */ /* 0x004fc80007f9e0ff */
[----:B------:R-:W-:Y:S01]  /*94d0*/  ISETP.GE.U32.AND P1, PT, R18, UR4, PT ;  /* 0x0000000412007c0c */ /* 0x000fe2000bf26070 */
[----:B------:R-:W-:-:S05]  /*94e0*/  IMAD.X R17, R17, 0x1, R23, P4 ;  /* 0x0000000111117824 */ /* 0x000fca00020e0617 */
[----:B------:R-:W-:-:S13]  /*94f0*/  ISETP.GE.U32.AND.EX P1, PT, R17, UR5, PT, P1 ;  /* 0x0000000511007c0c */ /* 0x000fda000bf26110 */
[----:B------:R-:W-:Y:S05]  /*9500*/  @P1 BRA `(.L_x_225) ;  /* 0x00000004005c1947 */ /* 0x000fea0003800000 */
[----:B------:R-:W0:Y:S01]  /*9510*/  S2R R12, SR_CTAID.X ;  /* 0x00000000000c7919 */ /* 0x000e220000002500 */
[----:B------:R-:W-:Y:S01]  /*9520*/  ULDC.64 UR4, c[0x0][0x628] ;  /* 0x00018a0000047ab9 */ /* 0x000fe20000000a00 */
[----:B------:R-:W1:Y:S01]  /*9530*/  LDC R13, c[0x0][0x144] ;  /* 0x00005100ff0d7b82 */ /* 0x000e620000000800 */
[----:B------:R-:W-:Y:S01]  /*9540*/  ISETP.NE.U32.AND P1, PT, RZ, UR4, PT ;  /* 0x00000004ff007c0c */ /* 0x000fe2000bf25070 */
[----:B------:R-:W2:Y:S01]  /*9550*/  S2R R10, SR_CTAID.Y ;  /* 0x00000000000a7919 */ /* 0x000ea20000002600 */
[----:B------:R-:W-:Y:S01]  /*9560*/  ULDC UR7, c[0x0][0x630] ;  /* 0x00018c0000077ab9 */ /* 0x000fe20000000800 */
[----:B------:R-:W-:Y:S01]  /*9570*/  ULDC UR8, c[0x0][0x150] ;  /* 0x0000540000087ab9 */ /* 0x000fe20000000800 */
[----:B------:R-:W-:Y:S01]  /*9580*/  ISETP.NE.AND.EX P1, PT, RZ, UR5, PT, P1 ;  /* 0x00000005ff007c0c */ /* 0x000fe2000bf25310 */
[----:B------:R-:W-:Y:S02]  /*9590*/  IMAD.MOV.U32 R2, RZ, RZ, R18 ;  /* 0x000000ffff027224 */ /* 0x000fe400078e0012 */
[----:B------:R-:W-:Y:S01]  /*95a0*/  IMAD.MOV.U32 R3, RZ, RZ, R17 ;  /* 0x000000ffff037224 */ /* 0x000fe200078e0011 */
[----:B0-----:R-:W-:-:S09]  /*95b0*/  I2FP.F32.U32 R14, R12 ;  /* 0x0000000c000e7245 */ /* 0x001fd20000201000 */
[----:B------:R-:W-:Y:S05]  /*95c0*/  @!P1 BRA `(.L_x_226) ;  /* 0x0000000000289947 */ /* 0x000fea0003800000 */
[----:B------:R-:W-:Y:S02]  /*95d0*/  ULDC UR6, c[0x0][0x634] ;  /* 0x00018d0000067ab9 */ /* 0x000fe40000000800 */
[----:B------:R-:W-:-:S05]  /*95e0*/  IADD3 R3, P1, R18, UR6, RZ ;  /* 0x0000000612037c10 */ /* 0x000fca000ff3e0ff */
[----:B------:R-:W-:-:S04]  /*95f0*/  IMAD.X R11, RZ, RZ, R17, P1 ;  /* 0x000000ffff0b7224 */ /* 0x000fc800008e0611 */
[----:B------:R-:W-:-:S04]  /*9600*/  IMAD.WIDE.U32 R4, R11, UR4, RZ ;  /* 0x000000040b047c25 */ /* 0x000fc8000f8e00ff */
[----:B------:R-:W-:-:S04]  /*9610*/  IMAD.WIDE.U32 R4, P1, R3, UR5, R4 ;  /* 0x0000000503047c25 */ /* 0x000fc8000f820004 */
[----:B------:R-:W-:-:S04]  /*9620*/  IMAD.WIDE.U32 R2, R3, UR4, RZ ;  /* 0x0000000403027c25 */ /* 0x000fc8000f8e00ff */
[----:B------:R-:W-:Y:S01]  /*9630*/  IMAD.MOV.U32 R2, RZ, RZ, R5 ;  /* 0x000000ffff027224 */ /* 0x000fe200078e0005 */
[----:B------:R-:W-:Y:S01]  /*9640*/  IADD3 RZ, P3, R3, R4, RZ ;  /* 0x0000000403ff7210 */ /* 0x000fe20007f7e0ff */
[----:B------:R-:W-:-:S04]  /*9650*/  IMAD.X R3, RZ, RZ, RZ, P1 ;  /* 0x000000ffff037224 */ /* 0x000fc800008e06ff */
[----:B------:R-:W-:-:S08]  /*9660*/  IMAD.WIDE.U32.X R2, R11, UR5, R2, P3 ;  /* 0x000000050b027c25 */ /* 0x000fd000098e0402 */
.L_x_226:
[----:B------:R-:W-:Y:S01]  /*9670*/  FMUL R14, R14, UR8 ;  /* 0x000000080e0e7c20 */ /* 0x000fe20008400000 */
[--C-:B------:R-:W-:Y:S01]  /*9680*/  SHF.R.U64 R11, R2, UR7, R3.reuse ;  /* 0x00000007020b7c19 */ /* 0x100fe20008001203 */
[----:B------:R-:W-:Y:S01]  /*9690*/  ULDC.64 UR4, c[0x0][0x620] ;  /* 0x0001880000047ab9 */ /* 0x000fe20000000a00 */
[----:B------:R-:W-:Y:S01]  /*96a0*/  SHF.R.U32.HI R2, RZ, UR7, R3 ;  /* 0x00000007ff027c19 */ /* 0x000fe20008011603 */
[----:B------:R-:W-:Y:S01]  /*96b0*/  IMAD.MOV.U32 R3, RZ, RZ, R17 ;  /* 0x000000ffff037224 */ /* 0x000fe200078e0011 */
[----:B------:R-:W-:Y:S01]  /*96c0*/  IADD3 R15, P1, RZ, -R11, RZ ;  /* 0x8000000bff0f7210 */ /* 0x000fe20007f3e0ff */
[----:B------:R-:W0:Y:S01]  /*96d0*/  F2I.U32.TRUNC.NTZ R14, R14 ;  /* 0x0000000e000e7305 */ /* 0x000e22000020f000 */
[----:B------:R-:W-:-:S03]  /*96e0*/  ULDC.64 UR6, c[0x0][0x640] ;  /* 0x0001900000067ab9 */ /* 0x000fc60000000a00 */
[----:B------:R-:W-:Y:S01]  /*96f0*/  IMAD.X R2, RZ, RZ, ~R2, P1 ;  /* 0x000000ffff027224 */ /* 0x000fe200008e0e02 */
[----:B------:R-:W-:-:S03]  /*9700*/  ISETP.NE.U32.AND P1, PT, RZ, UR6, PT ;  /* 0x00000006ff007c0c */ /* 0x000fc6000bf25070 */
[----:B------:R-:W-:Y:S01]  /*9710*/  IMAD R2, R2, UR4, RZ ;  /* 0x0000000402027c24 */ /* 0x000fe2000f8e02ff */
[----:B------:R-:W-:-:S03]  /*9720*/  ISETP.NE.AND.EX P1, PT, RZ, UR7, PT, P1 ;  /* 0x00000007ff007c0c */ /* 0x000fc6000bf25310 */
[C---:B------:R-:W-:Y:S01]  /*9730*/  IMAD R5, R15.reuse, UR5, R2 ;  /* 0x000000050f057c24 */ /* 0x040fe2000f8e0202 */
[----:B------:R-:W-:Y:S01]  /*9740*/  ULDC UR5, c[0x0][0x154] ;  /* 0x0000550000057ab9 */ /* 0x000fe20000000800 */
[----:B------:R-:W-:Y:S02]  /*9750*/  IMAD.MOV.U32 R2, RZ, RZ, R18 ;  /* 0x000000ffff027224 */ /* 0x000fe400078e0012 */
[----:B0-----:R-:W-:Y:S02]  /*9760*/  IMAD.MOV R4, RZ, RZ, -R14 ;  /* 0x000000ffff047224 */ /* 0x001fe400078e0a0e */
[----:B------:R-:W-:Y:S01]  /*9770*/  IMAD.WIDE.U32 R2, R15, UR4, R2 ;  /* 0x000000040f027c25 */ /* 0x000fe2000f8e0002 */
[----:B------:R-:W-:-:S03]  /*9780*/  ULDC UR4, c[0x0][0x618] ;  /* 0x0001860000047ab9 */ /* 0x000fc60000000800 */
[----:B-1----:R-:W-:Y:S01]  /*9790*/  IMAD R12, R13, R4, R12 ;  /* 0x000000040d0c7224 */ /* 0x002fe200078e020c */
[----:B--2---:R-:W-:Y:S01]  /*97a0*/  I2FP.F32.U32 R4, R10 ;  /* 0x0000000a00047245 */ /* 0x004fe20000201000 */
[----:B------:R-:W0:Y:S01]  /*97b0*/  LDC R13, c[0x0][0x148] ;  /* 0x00005200ff0d7b82 */ /* 0x000e220000000800 */
[----:B------:R-:W-:-:S03]  /*97c0*/  IMAD.IADD R3, R3, 0x1, R5 ;  /* 0x0000000103037824 */ /* 0x000fc600078e0205 */
[----:B------:R-:W-:Y:S02]  /*97d0*/  FMUL R4, R4, UR5 ;  /* 0x0000000504047c20 */ /* 0x000fe40008400000 */
[--C-:B------:R-:W-:Y:S02]  /*97e0*/  SHF.R.U64 R14, R2, UR4, R3.reuse ;  /* 0x00000004020e7c19 */ /* 0x100fe40008001203 */
[----:B------:R-:W-:Y:S01]  /*97f0*/  SHF.R.U32.HI R3, RZ, UR4, R3 ;  /* 0x00000004ff037c19 */ /* 0x000fe20008011603 */
[----:B------:R1:W2:Y:S01]  /*9800*/  F2I.U32.TRUNC.NTZ R20, R4 ;  /* 0x0000000400147305 */ /* 0x0002a2000020f000 */
[----:B------:R-:W-:Y:S02]  /*9810*/  ULDC UR4, c[0x0][0x608] ;  /* 0x0001820000047ab9 */ /* 0x000fe40000000800 */
[--C-:B------:R-:W-:Y:S02]  /*9820*/  SHF.R.U64 R19, R14, UR4, R3.reuse ;  /* 0x000000040e137c19 */ /* 0x100fe40008001203 */
[----:B------:R-:W-:Y:S01]  /*9830*/  SHF.R.U32.HI R2, RZ, UR4, R3 ;  /* 0x00000004ff027c19 */ /* 0x000fe20008011603 */
[----:B------:R-:W-:-:S03]  /*9840*/  ULDC UR4, c[0x0][0x658] ;  /* 0x0001960000047ab9 */ /* 0x000fc60000000800 */
[--C-:B------:R-:W-:Y:S02]  /*9850*/  SHF.R.U64 R15, R19, UR4, R2.reuse ;  /* 0x00000004130f7c19 */ /* 0x100fe40008001202 */
[----:B------:R-:W-:-:S03]  /*9860*/  SHF.R.U32.HI R21, RZ, UR4, R2 ;  /* 0x00000004ff157c19 */ /* 0x000fc60008011602 */
[----:B------:R-:W-:Y:S02]  /*9870*/  IMAD.MOV.U32 R2, RZ, RZ, R15 ;  /* 0x000000ffff027224 */ /* 0x000fe400078e000f */
[----:B------:R-:W-:Y:S01]  /*9880*/  IMAD.MOV.U32 R3, RZ, RZ, R21 ;  /* 0x000000ffff037224 */ /* 0x000fe200078e0015 */
[----:B-12---:R-:W-:Y:S06]  /*9890*/  @!P1 BRA `(.L_x_227) ;  /* 0x0000000000289947 */ /* 0x006fec0003800000 */
        /* <DEDUP_REMOVED lines=10> */
.L_x_227:
[----:B------:R-:W1:Y:S01]  /*9940*/  LDC R4, c[0x0][0x65c] ;  /* 0x00019700ff047b82 */ /* 0x000e620000000800 */
[----:B------:R-:W-:Y:S01]  /*9950*/  ULDC UR4, c[0x0][0x648] ;  /* 0x0001920000047ab9 */ /* 0x000fe20000000800 */
[----:B------:R-:W-:Y:S01]  /*9960*/  LOP3.LUT R19, R19, UR16, RZ, 0xc0, !PT ;  /* 0x0000001013137c12 */ /* 0x000fe2000f8ec0ff */
[----:B------:R-:W-:Y:S01]  /*9970*/  IMAD.MOV R20, RZ, RZ, -R20 ;  /* 0x000000ffff147224 */ /* 0x000fe200078e0a14 */
[----:B------:R-:W-:Y:S01]  /*9980*/  SHF.R.U64 R2, R2, UR4, R3 ;  /* 0x0000000402027c19 */ /* 0x000fe20008001203 */
[----:B------:R-:W-:Y:S01]  /*9990*/  ULDC UR4, c[0x0][0x638] ;  /* 0x00018e0000047ab9 */ /* 0x000fe20000000800 */
[----:B------:R-:W-:Y:S01]  /*99a0*/  LOP3.LUT R14, R14, UR15, RZ, 0xc0, !PT ;  /* 0x0000000f0e0e7c12 */ /* 0x000fe2000f8ec0ff */
[----:B------:R-:W-:Y:S01]  /*99b0*/  ULDC UR5, c[0x0][0x610] ;  /* 0x0001840000057ab9 */ /* 0x000fe20000000800 */
[----:B------:R-:W-:Y:S02]  /*99c0*/  IMAD.MOV.U32 R3, RZ, RZ, 0x1 ;  /* 0x00000001ff037424 */ /* 0x000fe400078e00ff */
[----:B------:R-:W-:Y:S01]  /*99d0*/  IMAD R19, R2, UR17, R19 ;  /* 0x0000001102137c24 */ /* 0x000fe2000f8e0213 */
[----:B-1----:R-:W-:Y:S01]  /*99e0*/  ISETP.NE.AND P1, PT, R4, 0x1, PT ;  /* 0x000000010400780c */ /* 0x002fe20003f25270 */
[----:B------:R-:W-:-:S02]  /*99f0*/  IMAD.MOV R4, RZ, RZ, -R2 ;  /* 0x000000ffff047224 */ /* 0x000fc400078e0a02 */
[----:B------:R-:W-:Y:S02]  /*9a00*/  IMAD.MOV.U32 R2, RZ, RZ, R11 ;  /* 0x000000ffff027224 */ /* 0x000fe400078e000b */
[----:B------:R-:W-:Y:S01]  /*9a10*/  IMAD R15, R4, UR4, R15 ;  /* 0x00000004040f7c24 */ /* 0x000fe2000f8e020f */
[----:B------:R-:W-:-:S03]  /*9a20*/  ULDC UR4, c[0x0][0x600] ;  /* 0x0001800000047ab9 */ /* 0x000fc60000000800 */
[----:B------:R-:W-:-:S04]  /*9a30*/  IMAD R15, R15, UR4, R14 ;  /* 0x000000040f0f7c24 */ /* 0x000fc8000f8e020e */
[----:B0-----:R-:W-:-:S04]  /*9a40*/  @P1 IMAD R12, R13, R20, R10 ;  /* 0x000000140d0c1224 */ /* 0x001fc800078e020a */
[----:B------:R-:W-:-:S05]  /*9a50*/  IMAD R12, R19, UR5, R12 ;  /* 0x00000005130c7c24 */ /* 0x000fca000f8e020c */
[----:B------:R-:W-:Y:S02]  /*9a60*/  SEL R22, R15, R12, !P1 ;  /* 0x0000000c0f167207 */ /* 0x000fe40004800000 */
[----:B------:R-:W-:-:S07]  /*9a70*/  SEL R19, R12, R15, !P1 ;  /* 0x0000000f0c137207 */ /* 0x000fce0004800000 */
.L_x_225:
[----:B------:R-:W-:Y:S05]  /*9a80*/  BSYNC B1 ;  /* 0x0000000000017941 */ /* 0x000fea0003800000 */
.L_x_224:
[----:B------:R-:W-:-:S13]  /*9a90*/  LOP3.LUT P1, RZ, R3, 0xff, RZ, 0xc0, !PT ;  /* 0x000000ff03ff7812 */ /* 0x000fda000782c0ff */
[----:B------:R-:W-:Y:S05]  /*9aa0*/  @P1 BRA `(.L_x_228) ;  /* 0xfffffff400201947 */ /* 0x000fea000383ffff */
[----:B------:R-:W-:Y:S05]  /*9ab0*/  BSYNC B0 ;  /* 0x0000000000007941 */ /* 0x000fea0003800000 */
.L_x_216:
[----:B------:R-:W-:-:S03]  /*9ac0*/  UMOV UR4, 0xffffffff ;  /* 0xffffffff00047882 */ /* 0x000fc60000000000 */
[----:B------:R-:W-:Y:S05]  /*9ad0*/  BRA.DIV UR4, `(.L_x_229) ;  /* 0x0000001204e87947 */ /* 0x000fea000b800000 */
[----:B------:R-:W-:-:S13]  /*9ae0*/  ELECT P6, URZ, PT ;  /* 0x00000000003f782f */ /* 0x000fda00038c0000 */
.L_x_271:
[----:B------:R-:W-:Y:S04]  /*9af0*/  BSSY B0, `(.L_x_230) ;  /* 0x0000115000007945 */ /* 0x000fe80003800000 */
[----:B------:R-:W-:Y:S05]  /*9b00*/  @!P6 BRA `(.L_x_231) ;  /* 0x00000010004ce947 */ /* 0x000fea0003800000 */
[----:B------:R-:W-:-:S04]  /*9b10*/  LOP3.LUT R16, R16, 0x2, RZ, 0xfc, !PT ;  /* 0x0000000210107812 */ /* 0x000fc800078efcff */
[----:B------:R-:W-:-:S13]  /*9b20*/  ISETP.NE.AND P0, PT, R16, 0x3, PT ;  /* 0x000000031000780c */ /* 0x000fda0003f05270 */
[----:B------:R-:W-:Y:S05]  /*9b30*/  @!P0 BRA `(.L_x_232) ;  /* 0x0000000000048947 */ /* 0x000fea0003800000 */
[----:B------:R-:W-:Y:S01]  /*9b40*/  BPT.TRAP 0x1 ;  /* 0x000000040000795c */ /* 0x000fe20000300000 */
.L_x_232:
[----:B------:R-:W0:Y:S01]  /*9b50*/  S2R R3, SR_CgaCtaId ;  /* 0x0000000000037919 */ /* 0x000e220000008800 */
[----:B------:R-:W-:Y:S02]  /*9b60*/  MOV R2, 0x400 ;  /* 0x0000040000027802 */ /* 0x000fe40000000f00 */
[----:B------:R-:W-:Y:S02]  /*9b70*/  SHF.L.U32 R4, R0, 0x1f, RZ ;  /* 0x0000001f00047819 */ /* 0x000fe400000006ff */
[----:B0-----:R-:W-:-:S05]  /*9b80*/  LEA R2, R3, R2, 0x18 ;  /* 0x0000000203027211 */ /* 0x001fca00078ec0ff */
[----:B------:R-:W-:-:S04]  /*9b90*/  VIADD R2, R2, 0xf0 ;  /* 0x000000f002027836 */ /* 0x000fc80000000000 */
[C---:B------:R-:W-:Y:S02]  /*9ba0*/  IMAD R9, R7.reuse, 0x8, R2 ;  /* 0x0000000807097824 */ /* 0x040fe400078e0202 */
[----:B------:R-:W-:Y:S02]  /*9bb0*/  VIADD R7, R7, 0x1 ;  /* 0x0000000107077836 */ /* 0x000fe40000000000 */
[----:B------:R-:W0:Y:S03]  /*9bc0*/  SYNCS.PHASECHK.TRANS64.TRYWAIT P0, [R9+URZ], R4 ;  /* 0x00000004090075a7 */ /* 0x000e26000800017f */
[----:B------:R-:W-:-:S04]  /*9bd0*/  ISETP.NE.AND P1, PT, R7, 0x1e, PT ;  /* 0x0000001e0700780c */ /* 0x000fc80003f25270 */
[----:B------:R-:W-:Y:S02]  /*9be0*/  SEL R3, RZ, 0x1, P1 ;  /* 0x00000001ff037807 */ /* 0x000fe40000800000 */
[----:B------:R-:W-:Y:S02]  /*9bf0*/  SEL R7, R7, RZ, P1 ;  /* 0x000000ff07077207 */ /* 0x000fe40000800000 */
[----:B------:R-:W-:-:S03]  /*9c00*/  LOP3.LUT R6, R0, R3, RZ, 0x3c, !PT ;  /* 0x0000000300067212 */ /* 0x000fc600078e3cff */
[----:B------:R-:W-:Y:S01]  /*9c10*/  IMAD R8, R7, 0x8, R2 ;  /* 0x0000000807087824 */ /* 0x000fe200078e0202 */
[----:B------:R-:W-:Y:S01]  /*9c20*/  SHF.L.U32 R5, R6, 0x1f, RZ ;  /* 0x0000001f06057819 */ /* 0x000fe200000006ff */
[----:B0-----:R-:W-:Y:S06]  /*9c30*/  @!P0 BRA `(.L_x_233) ;  /* 0x0000001000b08947 */ /* 0x001fec0003800000 */
.L_x_272:
[----:B------:R-:W1:Y:S01]  /*9c40*/  SYNCS.PHASECHK.TRANS64.TRYWAIT P0, [R8+URZ], R5 ;  /* 0x00000005080075a7 */ /* 0x000e62000800017f */
[----:B------:R-:W-:-:S05]  /*9c50*/  VIADD R0, R7, 0x1 ;  /* 0x0000000107007836 */ /* 0x000fca0000000000 */
[----:B------:R-:W-:-:S04]  /*9c60*/  ISETP.NE.AND P1, PT, R0, 0x1e, PT ;  /* 0x0000001e0000780c */ /* 0x000fc80003f25270 */
[----:B------:R-:W-:Y:S02]  /*9c70*/  SEL R3, RZ, 0x1, P1 ;  /* 0x00000001ff037807 */ /* 0x000fe40000800000 */
[----:B------:R-:W-:Y:S02]  /*9c80*/  SEL R7, R0, RZ, P1 ;  /* 0x000000ff00077207 */ /* 0x000fe40000800000 */
[----:B------:R-:W-:-:S03]  /*9c90*/  LOP3.LUT R6, R6, R3, RZ, 0x3c, !PT ;  /* 0x0000000306067212 */ /* 0x000fc600078e3cff */
[----:B0-----:R-:W-:Y:S01]  /*9ca0*/  IMAD R9, R7, 0x8, R2 ;  /* 0x0000000807097824 */ /* 0x001fe200078e0202 */
[----:B------:R-:W-:Y:S01]  /*9cb0*/  SHF.L.U32 R4, R6, 0x1f, RZ ;  /* 0x0000001f06047819 */ /* 0x000fe200000006ff */
[----:B-1----:R-:W-:Y:S06]  /*9cc0*/  @!P0 BRA `(.L_x_234) ;  /* 0x0000001000a08947 */ /* 0x002fec0003800000 */
.L_x_273:
        /* <DEDUP_REMOVED lines=9> */
.L_x_274:
        /* <DEDUP_REMOVED lines=9> */
.L_x_275:
        /* <DEDUP_REMOVED lines=9> */
.L_x_276:
        /* <DEDUP_REMOVED lines=9> */
.L_x_277:
        /* <DEDUP_REMOVED lines=9> */
.L_x_278:
        /* <DEDUP_REMOVED lines=9> */
.L_x_279:
        /* <DEDUP_REMOVED lines=9> */
.L_x_280:
        /* <DEDUP_REMOVED lines=9> */
.L_x_281:
        /* <DEDUP_REMOVED lines=9> */
.L_x_282:
        /* <DEDUP_REMOVED lines=9> */
.L_x_283:
        /* <DEDUP_REMOVED lines=9> */
.L_x_284:
        /* <DEDUP_REMOVED lines=9> */
.L_x_285:
        /* <DEDUP_REMOVED lines=9> */
.L_x_286:
        /* <DEDUP_REMOVED lines=9> */
.L_x_287:
        /* <DEDUP_REMOVED lines=9> */
.L_x_288:
        /* <DEDUP_REMOVED lines=9> */
.L_x_289:
        /* <DEDUP_REMOVED lines=9> */
.L_x_290:
        /* <DEDUP_REMOVED lines=9> */
.L_x_291:
        /* <DEDUP_REMOVED lines=9> */
.L_x_292:
        /* <DEDUP_REMOVED lines=9> */
.L_x_293:
        /* <DEDUP_REMOVED lines=9> */
.L_x_294:
        /* <DEDUP_REMOVED lines=9> */
.L_x_295:
        /* <DEDUP_REMOVED lines=9> */
.L_x_296:
        /* <DEDUP_REMOVED lines=9> */
.L_x_297:
        /* <DEDUP_REMOVED lines=9> */
.L_x_298:
[----:B------:R-:W1:Y:S01]  /*aae0*/  SYNCS.PHASECHK.TRANS64.TRYWAIT P0, [R8+URZ], R5 ;  /* 0x00000005080075a7 */ /* 0x000e62000800017f */
[----:B------:R-:W-:-:S05]  /*aaf0*/  VIADD R0, R7, 0x1 ;  /* 0x0000000107007836 */ /* 0x000fca0000000000 */
[----:B------:R-:W-:-:S04]  /*ab00*/  ISETP.NE.AND P1, PT, R0, 0x1e, PT ;  /* 0x0000001e0000780c */ /* 0x000fc80003f25270 */
[----:B------:R-:W-:Y:S02]  /*ab10*/  SEL R3, RZ, 0x1, P1 ;  /* 0x00000001ff037807 */ /* 0x000fe40000800000 */
[----:B------:R-:W-:Y:S02]  /*ab20*/  SEL R7, R0, RZ, P1 ;  /* 0x000000ff00077207 */ /* 0x000fe40000800000 */
[----:B0-----:R-:W-:-:S03]  /*ab30*/  LOP3.LUT R9, R6, R3, RZ, 0x3c, !PT ;  /* 0x0000000306097212 */ /* 0x001fc600078e3cff */
[----:B------:R-:W-:Y:S01]  /*ab40*/  IMAD R11, R7, 0x8, R2 ;  /* 0x00000008070b7824 */ /* 0x000fe200078e0202 */
[----:B------:R-:W-:Y:S01]  /*ab50*/  SHF.L.U32 R6, R9, 0x1f, RZ ;  /* 0x0000001f09067819 */ /* 0x000fe200000006ff */
[----:B-1----:R-:W-:Y:S06]  /*ab60*/  @!P0 BRA `(.L_x_260) ;  /* 0x0000000c00008947 */ /* 0x002fec0003800000 */
.L_x_299:
[----:B------:R-:W1:Y:S01]  /*ab70*/  SYNCS.PHASECHK.TRANS64.TRYWAIT P0, [R11+URZ], R6 ;  /* 0x000000060b0075a7 */ /* 0x000e62000800017f */
[----:B------:R-:W-:-:S05]  /*ab80*/  VIADD R0, R7, 0x1 ;  /* 0x0000000107007836 */ /* 0x000fca0000000000 */
[----:B------:R-:W-:-:S04]  /*ab90*/  ISETP.NE.AND P1, PT, R0, 0x1e, PT ;  /* 0x0000001e0000780c */ /* 0x000fc80003f25270 */
[----:B------:R-:W-:Y:S02]  /*aba0*/  SEL R4, RZ, 0x1, P1 ;  /* 0x00000001ff047807 */ /* 0x000fe40000800000 */
[----:B------:R-:W-:Y:S02]  /*abb0*/  SEL R3, R0, RZ, P1 ;  /* 0x000000ff00037207 */ /* 0x000fe40000800000 */
[----:B------:R-:W-:Y:S01]  /*abc0*/  LOP3.LUT R0, R9, R4, RZ, 0x3c, !PT ;  /* 0x0000000409007212 */ /* 0x000fe200078e3cff */
[----:B-1----:R-:W-:Y:S06]  /*abd0*/  @!P0 BRA `(.L_x_261) ;  /* 0x0000000800f88947 */ /* 0x002fec0003800000 */
.L_x_300:
[----:B------:R-:W-:Y:S01]  /*abe0*/  IMAD R3, R3, 0x8, R2 ;  /* 0x0000000803037824 */ /* 0x000fe200078e0202 */
[----:B------:R-:W-:-:S07]  /*abf0*/  SHF.L.U32 R0, R0, 0x1f, RZ ;  /* 0x0000001f00007819 */ /* 0x000fce00000006ff */
.L_x_262:
[----:B--2---:R2:W3:Y:S02]  /*ac00*/  SYNCS.PHASECHK.TRANS64.TRYWAIT P0, [R3+URZ], R0 ;  /* 0x00000000030075a7 */ /* 0x0044e4000800017f */
[----:B---3--:R-:W-:Y:S05]  /*ac10*/  @!P0 NANOSLEEP.SYNCS 0x989680 ;  /* 0x009896800000895d */ /* 0x008fea0003900000 */
[----:B------:R-:W3:Y:S02]  /*ac20*/  @!P0 SYNCS.PHASECHK.TRANS64 P0, [R3+URZ], R0 ;  /* 0x00000000030085a7 */ /* 0x000ee4000800007f */
[----:B---3--:R-:W-:Y:S05]  /*ac30*/  @!P0 BRA `(.L_x_262) ;  /* 0xfffffffc00f08947 */ /* 0x008fea000383ffff */
.L_x_231:
[----:B------:R-:W-:Y:S05]  /*ac40*/  BSYNC B0 ;  /* 0x0000000000007941 */ /* 0x000fea0003800000 */
.L_x_230:
[----:B------:R-:W-:Y:S05]  /*ac50*/  EXIT ;  /* 0x000000000000794d */ /* 0x000fea0003800000 */
.L_x_20:
[----:B-1----:R1:W2:Y:S02]  /*ac60*/  SYNCS.PHASECHK.TRANS64.TRYWAIT P0, [R121+URZ], R0 ;  /* 0x00000000790075a7 */ /* 0x0022a4000800017f */
[----:B--2---:R-:W-:Y:S05]  /*ac70*/  @!P0 NANOSLEEP.SYNCS 0x989680 ;  /* 0x009896800000895d */ /* 0x004fea0003900000 */
[----:B------:R-:W2:Y:S02]  /*ac80*/  @!P0 SYNCS.PHASECHK.TRANS64 P0, [R121+URZ], R0 ;  /* 0x00000000790085a7 */ /* 0x000ea4000800007f */
[----:B--2---:R-:W-:Y:S05]  /*ac90*/  @!P0 BRA `(.L_x_20) ;  /* 0xfffffffc00f08947 */ /* 0x004fea000383ffff */
[----:B------:R-:W-:Y:S05]  /*aca0*/  BRA `(.L_x_263) ;  /* 0xffffff6c00687947 */ /* 0x000fea000383ffff */
.L_x_25:
[----:B--2---:R2:W3:Y:S02]  /*acb0*/  SYNCS.PHASECHK.TRANS64.TRYWAIT P1, [R3+URZ], R0 ;  /* 0x00000000030075a7 */ /* 0x0044e4000802017f */
[----:B---3--:R-:W-:Y:S05]  /*acc0*/  @!P1 NANOSLEEP.SYNCS 0x989680 ;  /* 0x009896800000995d */ /* 0x008fea0003900000 */
[----:B------:R-:W3:Y:S02]  /*acd0*/  @!P1 SYNCS.PHASECHK.TRANS64 P1, [R3+URZ], R0 ;  /* 0x00000000030095a7 */ /* 0x000ee4000802007f */
[----:B---3--:R-:W-:Y:S05]  /*ace0*/  @!P1 BRA `(.L_x_25) ;  /* 0xfffffffc00f09947 */ /* 0x008fea000383ffff */
[----:B------:R-:W-:Y:S05]  /*acf0*/  BRA `(.L_x_24) ;  /* 0xffffff6c00d47947 */ /* 0x000fea000383ffff */
.L_x_30:
[----:B--2---:R-:W-:-:S04]  /*ad00*/  IMAD.U32 R5, RZ, RZ, UR7 ;  /* 0x00000007ff057e24 */ /* 0x004fc8000f8e00ff */
[----:B------:R2:W3:Y:S03]  /*ad10*/  SYNCS.PHASECHK.TRANS64.TRYWAIT P1, [R5+URZ], R4 ;  /* 0x00000004050075a7 */ /* 0x0004e6000802017f */
[----:B---3--:R-:W-:Y:S05]  /*ad20*/  @!P1 NANOSLEEP.SYNCS 0x989680 ;  /* 0x009896800000995d */ /* 0x008fea0003900000 */
[----:B------:R-:W3:Y:S02]  /*ad30*/  @!P1 SYNCS.PHASECHK.TRANS64 P1, [R5+URZ], R4 ;  /* 0x00000004050095a7 */ /* 0x000ee4000802007f */
[----:B---3--:R-:W-:Y:S05]  /*ad40*/  @!P1 BRA `(.L_x_30) ;  /* 0xfffffffc00ec9947 */ /* 0x008fea000383ffff */
[----:B------:R-:W-:Y:S05]  /*ad50*/  BRA `(.L_x_29) ;  /* 0xffffff74003c7947 */ /* 0x000fea000383ffff */
.L_x_36:
[----:B-1----:R1:W2:Y:S02]  /*ad60*/  SYNCS.PHASECHK.TRANS64.TRYWAIT P0, [R121+URZ+0x10], R0 ;  /* 0x00001000790075a7 */ /* 0x0022a4000800017f */
[----:B--2---:R-:W-:Y:S05]  /*ad70*/  @!P0 NANOSLEEP.SYNCS 0x989680 ;  /* 0x009896800000895d */ /* 0x004fea0003900000 */
[----:B------:R-:W2:Y:S02]  /*ad80*/  @!P0 SYNCS.PHASECHK.TRANS64 P0, [R121+URZ+0x10], R0 ;  /* 0x00001000790085a7 */ /* 0x000ea4000800007f */
[----:B--2---:R-:W-:Y:S05]  /*ad90*/  @!P0 BRA `(.L_x_36) ;  /* 0xfffffffc00f08947 */ /* 0x004fea000383ffff */
[----:B------:R-:W-:Y:S05]  /*ada0*/  BRA `(.L_x_264) ;  /* 0xffffff7c00207947 */ /* 0x000fea000383ffff */
.L_x_217:
[----:B------:R-:W-:Y:S01]  /*adb0*/  BSSY B1, `(.L_x_265) ;  /* 0x0000006000017945 */ /* 0x000fe20003800000 */
[----:B------:R-:W-:-:S07]  /*adc0*/  IMAD.MOV.U32 R15, RZ, RZ, -0x1 ;  /* 0xffffffffff0f7424 */ /* 0x000fce00078e00ff */
[----:B-----5:R-:W-:Y:S05]  /*add0*/  WARPSYNC.COLLECTIVE R15, `(.L_x_266) ;  /* 0x000000000f0c7348 */ /* 0x020fea0003c00000 */
[----:B------:R-:W-:Y:S02]  /*ade0*/  ELECT P6, UR62, PT ;  /* 0x00000000003e782f */ /* 0x000fe400038c0000 */
[----:B------:R-:W-:Y:S01]  /*adf0*/  MOV R14, UR62 ;  /* 0x0000003e000e7c02 */ /* 0x000fe20008000f00 */
[----:B-----5:R-:W-:Y:S10]  /*ae00*/  ENDCOLLECTIVE ;  /* 0x000000000000791b */ /* 0x020ff40003800000 */
.L_x_266:
[----:B------:R-:W-:Y:S05]  /*ae10*/  BSYNC B1 ;  /* 0x0000000000017941 */ /* 0x000fea0003800000 */
.L_x_265:
[----:B------:R-:W-:Y:S05]  /*ae20*/  BRA `(.L_x_267) ;  /* 0xffffffe0004c7947 */ /* 0x000fea000383ffff */
.L_x_220:
[----:B-1----:R1:W2:Y:S02]  /*ae30*/  SYNCS.PHASECHK.TRANS64.TRYWAIT P1, [R12+URZ+0xf0], R5 ;  /* 0x0000f0050c0075a7 */ /* 0x0022a4000802017f */
[----:B--2---:R-:W-:Y:S05]  /*ae40*/  @!P1 NANOSLEEP.SYNCS 0x989680 ;  /* 0x009896800000995d */ /* 0x004fea0003900000 */
[----:B------:R-:W2:Y:S02]  /*ae50*/  @!P1 SYNCS.PHASECHK.TRANS64 P1, [R12+URZ+0xf0], R5 ;  /* 0x0000f0050c0095a7 */ /* 0x000ea4000802007f */
[----:B--2---:R-:W-:Y:S05]  /*ae60*/  @!P1 BRA `(.L_x_220) ;  /* 0xfffffffc00f09947 */ /* 0x004fea000383ffff */
[----:B------:R-:W-:Y:S05]  /*ae70*/  BRA `(.L_x_268) ;  /* 0xffffffe000847947 */ /* 0x000fea000383ffff */
.L_x_229:
[----:B------:R-:W-:Y:S01]  /*ae80*/  BSSY B0, `(.L_x_269) ;  /* 0x0000006000007945 */ /* 0x000fe20003800000 */
[----:B------:R-:W-:-:S07]  /*ae90*/  IMAD.MOV.U32 R15, RZ, RZ, -0x1 ;  /* 0xffffffffff0f7424 */ /* 0x000fce00078e00ff */
[----:B-----5:R-:W-:Y:S05]  /*aea0*/  WARPSYNC.COLLECTIVE R15, `(.L_x_270) ;  /* 0x000000000f0c7348 */ /* 0x020fea0003c00000 */
[----:B------:R-:W-:Y:S02]  /*aeb0*/  ELECT P6, UR62, PT ;  /* 0x00000000003e782f */ /* 0x000fe400038c0000 */
[----:B------:R-:W-:Y:S01]  /*aec0*/  MOV R14, UR62 ;  /* 0x0000003e000e7c02 */ /* 0x000fe20008000f00 */
[----:B-----5:R-:W-:Y:S10]  /*aed0*/  ENDCOLLECTIVE ;  /* 0x000000000000791b */ /* 0x020ff40003800000 */
.L_x_270:
[----:B------:R-:W-:Y:S05]  /*aee0*/  BSYNC B0 ;  /* 0x0000000000007941 */ /* 0x000fea0003800000 */
.L_x_269:
[----:B------:R-:W-:Y:S05]  /*aef0*/  BRA `(.L_x_271) ;  /* 0xffffffe800fc7947 */ /* 0x000fea000383ffff */
.L_x_233:
[----:B0-----:R0:W1:Y:S02]  /*af00*/  SYNCS.PHASECHK.TRANS64.TRYWAIT P0, [R9+URZ], R4 ;  /* 0x00000004090075a7 */ /* 0x001064000800017f */
[----:B-1----:R-:W-:Y:S05]  /*af10*/  @!P0 NANOSLEEP.SYNCS 0x989680 ;  /* 0x009896800000895d */ /* 0x002fea0003900000 */
[----:B------:R-:W1:Y:S02]  /*af20*/  @!P0 SYNCS.PHASECHK.TRANS64 P0, [R9+URZ], R4 ;  /* 0x00000004090085a7 */ /* 0x000e64000800007f */
[----:B-1----:R-:W-:Y:S05]  /*af30*/  @!P0 BRA `(.L_x_233) ;  /* 0xfffffffc00f08947 */ /* 0x002fea000383ffff */
[----:B------:R-:W-:Y:S05]  /*af40*/  BRA `(.L_x_272) ;  /* 0xffffffec003c7947 */ /* 0x000fea000383ffff */
.L_x_234:
[----:B0-----:R0:W1:Y:S02]  /*af50*/  SYNCS.PHASECHK.TRANS64.TRYWAIT P0, [R8+URZ], R5 ;  /* 0x00000005080075a7 */ /* 0x001064000800017f */
[----:B-1----:R-:W-:Y:S05]  /*af60*/  @!P0 NANOSLEEP.SYNCS 0x989680 ;  /* 0x009896800000895d */ /* 0x002fea0003900000 */
[----:B------:R-:W1:Y:S02]  /*af70*/  @!P0 SYNCS.PHASECHK.TRANS64 P0, [R8+URZ], R5 ;  /* 0x00000005080085a7 */ /* 0x000e64000800007f */
[----:B-1----:R-:W-:Y:S05]  /*af80*/  @!P0 BRA `(.L_x_234) ;  /* 0xfffffffc00f08947 */ /* 0x002fea000383ffff */
[----:B------:R-:W-:Y:S05]  /*af90*/  BRA `(.L_x_273) ;  /* 0xffffffec004c7947 */ /* 0x000fea000383ffff */
.L_x_235:
[----:B0-----:R0:W1:Y:S02]  /*afa0*/  SYNCS.PHASECHK.TRANS64.TRYWAIT P0, [R9+URZ], R4 ;  /* 0x00000004090075a7 */ /* 0x001064000800017f */
[----:B-1----:R-:W-:Y:S05]  /*afb0*/  @!P0 NANOSLEEP.SYNCS 0x989680 ;  /* 0x009896800000895d */ /* 0x002fea0003900000 */
[----:B------:R-:W1:Y:S02]  /*afc0*/  @!P0 SYNCS.PHASECHK.TRANS64 P0, [R9+URZ], R4 ;  /* 0x00000004090085a7 */ /* 0x000e64000800007f */
[----:B-1----:R-:W-:Y:S05]  /*afd0*/  @!P0 BRA `(.L_x_235) ;  /* 0xfffffffc00f08947 */ /* 0x002fea000383ffff */
[----:B------:R-:W-:Y:S05]  /*afe0*/  BRA `(.L_x_274) ;  /* 0xffffffec005c7947 */ /* 0x000fea000383ffff */
.L_x_236:
[----:B0-----:R0:W1:Y:S02]  /*aff0*/  SYNCS.PHASECHK.TRANS64.TRYWAIT P0, [R8+URZ], R5 ;  /* 0x00000005080075a7 */ /* 0x001064000800017f */
[----:B-1----:R-:W-:Y:S05]  /*b000*/  @!P0 NANOSLEEP.SYNCS 0x989680 ;  /* 0x009896800000895d */ /* 0x002fea0003900000 */
[----:B------:R-:W1:Y:S02]  /*b010*/  @!P0 SYNCS.PHASECHK.TRANS64 P0, [R8+URZ], R5 ;  /* 0x00000005080085a7 */ /* 0x000e64000800007f */
[----:B-1----:R-:W-:Y:S05]  /*b020*/  @!P0 BRA `(.L_x_236) ;  /* 0xfffffffc00f08947 */ /* 0x002fea000383ffff */
[----:B------:R-:W-:Y:S05]  /*b030*/  BRA `(.L_x_275) ;  /* 0xffffffec006c7947 */ /* 0x000fea000383ffff */
.L_x_237:
[----:B0-----:R0:W1:Y:S02]  /*b040*/  SYNCS.PHASECHK.TRANS64.TRYWAIT P0, [R9+URZ], R4 ;  /* 0x00000004090075a7 */ /* 0x001064000800017f */
[----:B-1----:R-:W-:Y:S05]  /*b050*/  @!P0 NANOSLEEP.SYNCS 0x989680 ;  /* 0x009896800000895d */ /* 0x002fea0003900000 */
[----:B------:R-:W1:Y:S02]  /*b060*/  @!P0 SYNCS.PHASECHK.TRANS64 P0, [R9+URZ], R4 ;  /* 0x00000004090085a7 */ /* 0x000e64000800007f */
[----:B-1----:R-:W-:Y:S05]  /*b070*/  @!P0 BRA `(.L_x_237) ;  /* 0xfffffffc00f08947 */ /* 0x002fea000383ffff */
[----:B------:R-:W-:Y:S05]  /*b080*/  BRA `(.L_x_276) ;  /* 0xffffffec007c7947 */ /* 0x000fea000383ffff */
.L_x_238:
[----:B0-----:R0:W1:Y:S02]  /*b090*/  SYNCS.PHASECHK.TRANS64.TRYWAIT P0, [R8+URZ], R5 ;  /* 0x00000005080075a7 */ /* 0x001064000800017f */
[----:B-1----:R-:W-:Y:S05]  /*b0a0*/  @!P0 NANOSLEEP.SYNCS 0x989680 ;  /* 0x009896800000895d */ /* 0x002fea0003900000 */
[----:B------:R-:W1:Y:S02]  /*b0b0*/  @!P0 SYNCS.PHASECHK.TRANS64 P0, [R8+URZ], R5 ;  /* 0x00000005080085a7 */ /* 0x000e64000800007f */
[----:B-1----:R-:W-:Y:S05]  /*b0c0*/  @!P0 BRA `(.L_x_238) ;  /* 0xfffffffc00f08947 */ /* 0x002fea000383ffff */
[----:B------:R-:W-:Y:S05]  /*b0d0*/  BRA `(.L_x_277) ;  /* 0xffffffec008c7947 */ /* 0x000fea000383ffff */
.L_x_239:
[----:B0-----:R0:W1:Y:S02]  /*b0e0*/  SYNCS.PHASECHK.TRANS64.TRYWAIT P0, [R9+URZ], R4 ;  /* 0x00000004090075a7 */ /* 0x001064000800017f */
[----:B-1----:R-:W-:Y:S05]  /*b0f0*/  @!P0 NANOSLEEP.SYNCS 0x989680 ;  /* 0x009896800000895d */ /* 0x002fea0003900000 */
[----:B------:R-:W1:Y:S02]  /*b100*/  @!P0 SYNCS.PHASECHK.TRANS64 P0, [R9+URZ], R4 ;  /* 0x00000004090085a7 */ /* 0x000e64000800007f */
[----:B-1----:R-:W-:Y:S05]  /*b110*/  @!P0 BRA `(.L_x_239) ;  /* 0xfffffffc00f08947 */ /* 0x002fea000383ffff */
[----:B------:R-:W-:Y:S05]  /*b120*/  BRA `(.L_x_278) ;  /* 0xffffffec009c7947 */ /* 0x000fea000383ffff */
.L_x_240:
[----:B0-----:R0:W1:Y:S02]  /*b130*/  SYNCS.PHASECHK.TRANS64.TRYWAIT P0, [R8+URZ], R5 ;  /* 0x00000005080075a7 */ /* 0x001064000800017f */
[----:B-1----:R-:W-:Y:S05]  /*b140*/  @!P0 NANOSLEEP.SYNCS 0x989680 ;  /* 0x009896800000895d */ /* 0x002fea0003900000 */
[----:B------:R-:W1:Y:S02]  /*b150*/  @!P0 SYNCS.PHASECHK.TRANS64 P0, [R8+URZ], R5 ;  /* 0x00000005080085a7 */ /* 0x000e64000800007f */
[----:B-1----:R-:W-:Y:S05]  /*b160*/  @!P0 BRA `(.L_x_240) ;  /* 0xfffffffc00f08947 */ /* 0x002fea000383ffff */
[----:B------:R-:W-:Y:S05]  /*b170*/  BRA `(.L_x_279) ;  /* 0xffffffec00ac7947 */ /* 0x000fea000383ffff */
.L_x_241:
[----:B0-----:R0:W1:Y:S02]  /*b180*/  SYNCS.PHASECHK.TRANS64.TRYWAIT P0, [R9+URZ], R4 ;  /* 0x00000004090075a7 */ /* 0x001064000800017f */
[----:B-1----:R-:W-:Y:S05]  /*b190*/  @!P0 NANOSLEEP.SYNCS 0x989680 ;  /* 0x009896800000895d */ /* 0x002fea0003900000 */
[----:B------:R-:W1:Y:S02]  /*b1a0*/  @!P0 SYNCS.PHASECHK.TRANS64 P0, [R9+URZ], R4 ;  /* 0x00000004090085a7 */ /* 0x000e64000800007f */
[----:B-1----:R-:W-:Y:S05]  /*b1b0*/  @!P0 BRA `(.L_x_241) ;  /* 0xfffffffc00f08947 */ /* 0x002fea000383ffff */
[----:B------:R-:W-:Y:S05]  /*b1c0*/  BRA `(.L_x_280) ;  /* 0xffffffec00bc7947 */ /* 0x000fea000383ffff */
.L_x_242:
[----:B0-----:R0:W1:Y:S02]  /*b1d0*/  SYNCS.PHASECHK.TRANS64.TRYWAIT P0, [R8+URZ], R5 ;  /* 0x00000005080075a7 */ /* 0x001064000800017f */
[----:B-1----:R-:W-:Y:S05]  /*b1e0*/  @!P0 NANOSLEEP.SYNCS 0x989680 ;  /* 0x009896800000895d */ /* 0x002fea0003900000 */
[----:B------:R-:W1:Y:S02]  /*b1f0*/  @!P0 SYNCS.PHASECHK.TRANS64 P0, [R8+URZ], R5 ;  /* 0x00000005080085a7 */ /* 0x000e64000800007f */
[----:B-1----:R-:W-:Y:S05]  /*b200*/  @!P0 BRA `(.L_x_242) ;  /* 0xfffffffc00f08947 */ /* 0x002fea000383ffff */
[----:B------:R-:W-:Y:S05]  /*b210*/  BRA `(.L_x_281) ;  /* 0xffffffec00cc7947 */ /* 0x000fea000383ffff */
.L_x_243:
[----:B0-----:R0:W1:Y:S02]  /*b220*/  SYNCS.PHASECHK.TRANS64.TRYWAIT P0, [R9+URZ], R4 ;  /* 0x00000004090075a7 */ /* 0x001064000800017f */
[----:B-1----:R-:W-:Y:S05]  /*b230*/  @!P0 NANOSLEEP.SYNCS 0x989680 ;  /* 0x009896800000895d */ /* 0x002fea0003900000 */
[----:B------:R-:W1:Y:S02]  /*b240*/  @!P0 SYNCS.PHASECHK.TRANS64 P0, [R9+URZ], R4 ;  /* 0x00000004090085a7 */ /* 0x000e64000800007f */
[----:B-1----:R-:W-:Y:S05]  /*b250*/  @!P0 BRA `(.L_x_243) ;  /* 0xfffffffc00f08947 */ /* 0x002fea000383ffff */
[----:B------:R-:W-:Y:S05]  /*b260*/  BRA `(.L_x_282) ;  /* 0xffffffec00dc7947 */ /* 0x000fea000383ffff */
.L_x_244:
[----:B0-----:R0:W1:Y:S02]  /*b270*/  SYNCS.PHASECHK.TRANS64.TRYWAIT P0, [R8+URZ], R5 ;  /* 0x00000005080075a7 */ /* 0x001064000800017f */
[----:B-1----:R-:W-:Y:S05]  /*b280*/  @!P0 NANOSLEEP.SYNCS 0x989680 ;  /* 0x009896800000895d */ /* 0x002fea0003900000 */
[----:B------:R-:W1:Y:S02]  /*b290*/  @!P0 SYNCS.PHASECHK.TRANS64 P0, [R8+URZ], R5 ;  /* 0x00000005080085a7 */ /* 0x000e64000800007f */
[----:B-1----:R-:W-:Y:S05]  /*b2a0*/  @!P0 BRA `(.L_x_244) ;  /* 0xfffffffc00f08947 */ /* 0x002fea000383ffff */
[----:B------:R-:W-:Y:S05]  /*b2b0*/  BRA `(.L_x_283) ;  /* 0xffffffec00ec7947 */ /* 0x000fea000383ffff */
.L_x_245:
[----:B0-----:R0:W1:Y:S02]  /*b2c0*/  SYNCS.PHASECHK.TRANS64.TRYWAIT P0, [R9+URZ], R4 ;  /* 0x00000004090075a7 */ /* 0x001064000800017f */
[----:B-1----:R-:W-:Y:S05]  /*b2d0*/  @!P0 NANOSLEEP.SYNCS 0x989680 ;  /* 0x009896800000895d */ /* 0x002fea0003900000 */
[----:B------:R-:W1:Y:S02]  /*b2e0*/  @!P0 SYNCS.PHASECHK.TRANS64 P0, [R9+URZ], R4 ;  /* 0x00000004090085a7 */ /* 0x000e64000800007f */
[----:B-1----:R-:W-:Y:S05]  /*b2f0*/  @!P0 BRA `(.L_x_245) ;  /* 0xfffffffc00f08947 */ /* 0x002fea000383ffff */
[----:B------:R-:W-:Y:S05]  /*b300*/  BRA `(.L_x_284) ;  /* 0xffffffec00fc7947 */ /* 0x000fea000383ffff */
.L_x_246:
[----:B0-----:R0:W1:Y:S02]  /*b310*/  SYNCS.PHASECHK.TRANS64.TRYWAIT P0, [R8+URZ], R5 ;  /* 0x00000005080075a7 */ /* 0x001064000800017f */
[----:B-1----:R-:W-:Y:S05]  /*b320*/  @!P0 NANOSLEEP.SYNCS 0x989680 ;  /* 0x009896800000895d */ /* 0x002fea0003900000 */
[----:B------:R-:W1:Y:S02]  /*b330*/  @!P0 SYNCS.PHASECHK.TRANS64 P0, [R8+URZ], R5 ;  /* 0x00000005080085a7 */ /* 0x000e64000800007f */
[----:B-1----:R-:W-:Y:S05]  /*b340*/  @!P0 BRA `(.L_x_246) ;  /* 0xfffffffc00f08947 */ /* 0x002fea000383ffff */
[----:B------:R-:W-:Y:S05]  /*b350*/  BRA `(.L_x_285) ;  /* 0xfffffff0000c7947 */ /* 0x000fea000383ffff */
.L_x_247:
[----:B0-----:R0:W1:Y:S02]  /*b360*/  SYNCS.PHASECHK.TRANS64.TRYWAIT P0, [R9+URZ], R4 ;  /* 0x00000004090075a7 */ /* 0x001064000800017f */
[----:B-1----:R-:W-:Y:S05]  /*b370*/  @!P0 NANOSLEEP.SYNCS 0x989680 ;  /* 0x009896800000895d */ /* 0x002fea0003900000 */
[----:B------:R-:W1:Y:S02]  /*b380*/  @!P0 SYNCS.PHASECHK.TRANS64 P0, [R9+URZ], R4 ;  /* 0x00000004090085a7 */ /* 0x000e64000800007f */
[----:B-1----:R-:W-:Y:S05]  /*b390*/  @!P0 BRA `(.L_x_247) ;  /* 0xfffffffc00f08947 */ /* 0x002fea000383ffff */
[----:B------:R-:W-:Y:S05]  /*b3a0*/  BRA `(.L_x_286) ;  /* 0xfffffff0001c7947 */ /* 0x000fea000383ffff */
.L_x_248:
[----:B0-----:R0:W1:Y:S02]  /*b3b0*/  SYNCS.PHASECHK.TRANS64.TRYWAIT P0, [R8+URZ], R5 ;  /* 0x00000005080075a7 */ /* 0x001064000800017f */
[----:B-1----:R-:W-:Y:S05]  /*b3c0*/  @!P0 NANOSLEEP.SYNCS 0x989680 ;  /* 0x009896800000895d */ /* 0x002fea0003900000 */
[----:B------:R-:W1:Y:S02]  /*b3d0*/  @!P0 SYNCS.PHASECHK.TRANS64 P0, [R8+URZ], R5 ;  /* 0x00000005080085a7 */ /* 0x000e64000800007f */
[----:B-1----:R-:W-:Y:S05]  /*b3e0*/  @!P0 BRA `(.L_x_248) ;  /* 0xfffffffc00f08947 */ /* 0x002fea000383ffff */
[----:B------:R-:W-:Y:S05]  /*b3f0*/  BRA `(.L_x_287) ;  /* 0xfffffff0002c7947 */ /* 0x000fea000383ffff */
.L_x_249:
[----:B0-----:R0:W1:Y:S02]  /*b400*/  SYNCS.PHASECHK.TRANS64.TRYWAIT P0, [R9+URZ], R4 ;  /* 0x00000004090075a7 */ /* 0x001064000800017f */
[----:B-1----:R-:W-:Y:S05]  /*b410*/  @!P0 NANOSLEEP.SYNCS 0x989680 ;  /* 0x009896800000895d */ /* 0x002fea0003900000 */
[----:B------:R-:W1:Y:S02]  /*b420*/  @!P0 SYNCS.PHASECHK.TRANS64 P0, [R9+URZ], R4 ;  /* 0x00000004090085a7 */ /* 0x000e64000800007f */
[----:B-1----:R-:W-:Y:S05]  /*b430*/  @!P0 BRA `(.L_x_249) ;  /* 0xfffffffc00f08947 */ /* 0x002fea000383ffff */
[----:B------:R-:W-:Y:S05]  /*b440*/  BRA `(.L_x_288) ;  /* 0xfffffff0003c7947 */ /* 0x000fea000383ffff */
.L_x_250:
[----:B0-----:R0:W1:Y:S02]  /*b450*/  SYNCS.PHASECHK.TRANS64.TRYWAIT P0, [R8+URZ], R5 ;  /* 0x00000005080075a7 */ /* 0x001064000800017f */
[----:B-1----:R-:W-:Y:S05]  /*b460*/  @!P0 NANOSLEEP.SYNCS 0x989680 ;  /* 0x009896800000895d */ /* 0x002fea0003900000 */
[----:B------:R-:W1:Y:S02]  /*b470*/  @!P0 SYNCS.PHASECHK.TRANS64 P0, [R8+URZ], R5 ;  /* 0x00000005080085a7 */ /* 0x000e64000800007f */
[----:B-1----:R-:W-:Y:S05]  /*b480*/  @!P0 BRA `(.L_x_250) ;  /* 0xfffffffc00f08947 */ /* 0x002fea000383ffff */
[----:B------:R-:W-:Y:S05]  /*b490*/  BRA `(.L_x_289) ;  /* 0xfffffff0004c7947 */ /* 0x000fea000383ffff */
.L_x_251:
[----:B0-----:R0:W1:Y:S02]  /*b4a0*/  SYNCS.PHASECHK.TRANS64.TRYWAIT P0, [R9+URZ], R4 ;  /* 0x00000004090075a7 */ /* 0x001064000800017f */
[----:B-1----:R-:W-:Y:S05]  /*b4b0*/  @!P0 NANOSLEEP.SYNCS 0x989680 ;  /* 0x009896800000895d */ /* 0x002fea0003900000 */
[----:B------:R-:W1:Y:S02]  /*b4c0*/  @!P0 SYNCS.PHASECHK.TRANS64 P0, [R9+URZ], R4 ;  /* 0x00000004090085a7 */ /* 0x000e64000800007f */
[----:B-1----:R-:W-:Y:S05]  /*b4d0*/  @!P0 BRA `(.L_x_251) ;  /* 0xfffffffc00f08947 */ /* 0x002fea000383ffff */
[----:B------:R-:W-:Y:S05]  /*b4e0*/  BRA `(.L_x_290) ;  /* 0xfffffff0005c7947 */ /* 0x000fea000383ffff */
.L_x_252:
[----:B0-----:R0:W1:Y:S02]  /*b4f0*/  SYNCS.PHASECHK.TRANS64.TRYWAIT P0, [R8+URZ], R5 ;  /* 0x00000005080075a7 */ /* 0x001064000800017f */
[----:B-1----:R-:W-:Y:S05]  /*b500*/  @!P0 NANOSLEEP.SYNCS 0x989680 ;  /* 0x009896800000895d */ /* 0x002fea0003900000 */
[----:B------:R-:W1:Y:S02]  /*b510*/  @!P0 SYNCS.PHASECHK.TRANS64 P0, [R8+URZ], R5 ;  /* 0x00000005080085a7 */ /* 0x000e64000800007f */
[----:B-1----:R-:W-:Y:S05]  /*b520*/  @!P0 BRA `(.L_x_252) ;  /* 0xfffffffc00f08947 */ /* 0x002fea000383ffff */
[----:B------:R-:W-:Y:S05]  /*b530*/  BRA `(.L_x_291) ;  /* 0xfffffff0006c7947 */ /* 0x000fea000383ffff */
.L_x_253:
[----:B0-----:R0:W1:Y:S02]  /*b540*/  SYNCS.PHASECHK.TRANS64.TRYWAIT P0, [R9+URZ], R4 ;  /* 0x00000004090075a7 */ /* 0x001064000800017f */
[----:B-1----:R-:W-:Y:S05]  /*b550*/  @!P0 NANOSLEEP.SYNCS 0x989680 ;  /* 0x009896800000895d */ /* 0x002fea0003900000 */
[----:B------:R-:W1:Y:S02]  /*b560*/  @!P0 SYNCS.PHASECHK.TRANS64 P0, [R9+URZ], R4 ;  /* 0x00000004090085a7 */ /* 0x000e64000800007f */
[----:B-1----:R-:W-:Y:S05]  /*b570*/  @!P0 BRA `(.L_x_253) ;  /* 0xfffffffc00f08947 */ /* 0x002fea000383ffff */
[----:B------:R-:W-:Y:S05]  /*b580*/  BRA `(.L_x_292) ;  /* 0xfffffff0007c7947 */ /* 0x000fea000383ffff */
.L_x_254:
[----:B0-----:R0:W1:Y:S02]  /*b590*/  SYNCS.PHASECHK.TRANS64.TRYWAIT P0, [R8+URZ], R5 ;  /* 0x00000005080075a7 */ /* 0x001064000800017f */
[----:B-1----:R-:W-:Y:S05]  /*b5a0*/  @!P0 NANOSLEEP.SYNCS 0x989680 ;  /* 0x009896800000895d */ /* 0x002fea0003900000 */
[----:B------:R-:W1:Y:S02]  /*b5b0*/  @!P0 SYNCS.PHASECHK.TRANS64 P0, [R8+URZ], R5 ;  /* 0x00000005080085a7 */ /* 0x000e64000800007f */
[----:B-1----:R-:W-:Y:S05]  /*b5c0*/  @!P0 BRA `(.L_x_254) ;  /* 0xfffffffc00f08947 */ /* 0x002fea000383ffff */
[----:B------:R-:W-:Y:S05]  /*b5d0*/  BRA `(.L_x_293) ;  /* 0xfffffff0008c7947 */ /* 0x000fea000383ffff */
.L_x_255:
[----:B0-----:R0:W1:Y:S02]  /*b5e0*/  SYNCS.PHASECHK.TRANS64.TRYWAIT P0, [R9+URZ], R4 ;  /* 0x00000004090075a7 */ /* 0x001064000800017f */
[----:B-1----:R-:W-:Y:S05]  /*b5f0*/  @!P0 NANOSLEEP.SYNCS 0x989680 ;  /* 0x009896800000895d */ /* 0x002fea0003900000 */
[----:B------:R-:W1:Y:S02]  /*b600*/  @!P0 SYNCS.PHASECHK.TRANS64 P0, [R9+URZ], R4 ;  /* 0x00000004090085a7 */ /* 0x000e64000800007f */
[----:B-1----:R-:W-:Y:S05]  /*b610*/  @!P0 BRA `(.L_x_255) ;  /* 0xfffffffc00f08947 */ /* 0x002fea000383ffff */
[----:B------:R-:W-:Y:S05]  /*b620*/  BRA `(.L_x_294) ;  /* 0xfffffff0009c7947 */ /* 0x000fea000383ffff */
.L_x_256:
[----:B0-----:R0:W1:Y:S02]  /*b630*/  SYNCS.PHASECHK.TRANS64.TRYWAIT P0, [R8+URZ], R5 ;  /* 0x00000005080075a7 */ /* 0x001064000800017f */
[----:B-1----:R-:W-:Y:S05]  /*b640*/  @!P0 NANOSLEEP.SYNCS 0x989680 ;  /* 0x009896800000895d */ /* 0x002fea0003900000 */
[----:B------:R-:W1:Y:S02]  /*b650*/  @!P0 SYNCS.PHASECHK.TRANS64 P0, [R8+URZ], R5 ;  /* 0x00000005080085a7 */ /* 0x000e64000800007f */
[----:B-1----:R-:W-:Y:S05]  /*b660*/  @!P0 BRA `(.L_x_256) ;  /* 0xfffffffc00f08947 */ /* 0x002fea000383ffff */
[----:B------:R-:W-:Y:S05]  /*b670*/  BRA `(.L_x_295) ;  /* 0xfffffff000ac7947 */ /* 0x000fea000383ffff */
.L_x_257:
[----:B0-----:R0:W1:Y:S02]  /*b680*/  SYNCS.PHASECHK.TRANS64.TRYWAIT P0, [R9+URZ], R4 ;  /* 0x00000004090075a7 */ /* 0x001064000800017f */
[----:B-1----:R-:W-:Y:S05]  /*b690*/  @!P0 NANOSLEEP.SYNCS 0x989680 ;  /* 0x009896800000895d */ /* 0x002fea0003900000 */
[----:B------:R-:W1:Y:S02]  /*b6a0*/  @!P0 SYNCS.PHASECHK.TRANS64 P0, [R9+URZ], R4 ;  /* 0x00000004090085a7 */ /* 0x000e64000800007f */
[----:B-1----:R-:W-:Y:S05]  /*b6b0*/  @!P0 BRA `(.L_x_257) ;  /* 0xfffffffc00f08947 */ /* 0x002fea000383ffff */
[----:B------:R-:W-:Y:S05]  /*b6c0*/  BRA `(.L_x_296) ;  /* 0xfffffff000bc7947 */ /* 0x000fea000383ffff */
.L_x_258:
[----:B0-----:R0:W1:Y:S02]  /*b6d0*/  SYNCS.PHASECHK.TRANS64.TRYWAIT P0, [R8+URZ], R5 ;  /* 0x00000005080075a7 */ /* 0x001064000800017f */
[----:B-1----:R-:W-:Y:S05]  /*b6e0*/  @!P0 NANOSLEEP.SYNCS 0x989680 ;  /* 0x009896800000895d */ /* 0x002fea0003900000 */
[----:B------:R-:W1:Y:S02]  /*b6f0*/  @!P0 SYNCS.PHASECHK.TRANS64 P0, [R8+URZ], R5 ;  /* 0x00000005080085a7 */ /* 0x000e64000800007f */
[----:B-1----:R-:W-:Y:S05]  /*b700*/  @!P0 BRA `(.L_x_258) ;  /* 0xfffffffc00f08947 */ /* 0x002fea000383ffff */
[----:B------:R-:W-:Y:S05]  /*b710*/  BRA `(.L_x_297) ;  /* 0xfffffff000cc7947 */ /* 0x000fea000383ffff */
.L_x_259:
[----:B0-----:R0:W1:Y:S02]  /*b720*/  SYNCS.PHASECHK.TRANS64.TRYWAIT P0, [R9+URZ], R4 ;  /* 0x00000004090075a7 */ /* 0x001064000800017f */
[----:B-1----:R-:W-:Y:S05]  /*b730*/  @!P0 NANOSLEEP.SYNCS 0x989680 ;  /* 0x009896800000895d */ /* 0x002fea0003900000 */
[----:B------:R-:W1:Y:S02]  /*b740*/  @!P0 SYNCS.PHASECHK.TRANS64 P0, [R9+URZ], R4 ;  /* 0x00000004090085a7 */ /* 0x000e64000800007f */
[----:B-1----:R-:W-:Y:S05]  /*b750*/  @!P0 BRA `(.L_x_259) ;  /* 0xfffffffc00f08947 */ /* 0x002fea000383ffff */
[----:B------:R-:W-:Y:S05]  /*b760*/  BRA `(.L_x_298) ;  /* 0xfffffff000dc7947 */ /* 0x000fea000383ffff */
.L_x_260:
[----:B0-----:R0:W1:Y:S02]  /*b770*/  SYNCS.PHASECHK.TRANS64.TRYWAIT P0, [R8+URZ], R5 ;  /* 0x00000005080075a7 */ /* 0x001064000800017f */
[----:B-1----:R-:W-:Y:S05]  /*b780*/  @!P0 NANOSLEEP.SYNCS 0x989680 ;  /* 0x009896800000895d */ /* 0x002fea0003900000 */
[----:B------:R-:W1:Y:S02]  /*b790*/  @!P0 SYNCS.PHASECHK.TRANS64 P0, [R8+URZ], R5 ;  /* 0x00000005080085a7 */ /* 0x000e64000800007f */
[----:B-1----:R-:W-:Y:S05]  /*b7a0*/  @!P0 BRA `(.L_x_260) ;  /* 0xfffffffc00f08947 */ /* 0x002fea000383ffff */
[----:B------:R-:W-:Y:S05]  /*b7b0*/  BRA `(.L_x_299) ;  /* 0xfffffff000ec7947 */ /* 0x000fea000383ffff */
.L_x_261:
[----:B-1----:R1:W2:Y:S02]  /*b7c0*/  SYNCS.PHASECHK.TRANS64.TRYWAIT P0, [R11+URZ], R6 ;  /* 0x000000060b0075a7 */ /* 0x0022a4000800017f */
[----:B--2---:R-:W-:Y:S05]  /*b7d0*/  @!P0 NANOSLEEP.SYNCS 0x989680 ;  /* 0x009896800000895d */ /* 0x004fea0003900000 */
[----:B------:R-:W2:Y:S02]  /*b7e0*/  @!P0 SYNCS.PHASECHK.TRANS64 P0, [R11+URZ], R6 ;  /* 0x000000060b0085a7 */ /* 0x000ea4000800007f */
[----:B--2---:R-:W-:Y:S05]  /*b7f0*/  @!P0 BRA `(.L_x_261) ;  /* 0xfffffffc00f08947 */ /* 0x004fea000383ffff */
[----:B------:R-:W-:Y:S05]  /*b800*/  BRA `(.L_x_300) ;  /* 0xfffffff000f47947 */ /* 0x000fea000383ffff */
.L_x_301:
[----:B------:R-:W-:-:S00]  /*b810*/  BRA `(.L_x_301) ;  /* 0xfffffffc00fc7947 */ /* 0x000fc0000383ffff */
[----:B------:R-:W-:-:S00]  /*b820*/  NOP ;  /* 0x0000000000007918 */ /* 0x000fc00000000000 */
        /* <DEDUP_REMOVED lines=13> */
.L_x_302:


//--------------------- .nv.global.init           --------------------------
	.section	.nv.global.init,"aw",@progbits
.nv.global.init:
	.type		$str$22,@object
	.size		$str$22,($str$23 - $str$22)
$str$22:
        /*0000*/ 	.byte	0x6b, 0x5f, 0x74, 0x69, 0x6c, 0x65, 0x5f, 0x63, 0x6f, 0x75, 0x6e, 0x74, 0x20, 0x3e, 0x3d, 0x20
        /*0010*/ 	.byte	0x31, 0x00
	.type		$str$23,@object
	.size		$str$23,(__unnamed_1 - $str$23)
$str$23:
        /*0012*/ 	.byte	0x2f, 0x74, 0x6d, 0x70, 0x2f, 0x63, 0x75, 0x74, 0x6c, 0x61, 0x73, 0x73, 0x5f, 0x73, 0x77, 0x65
        /*0022*/ 	.byte	0x65, 0x70, 0x5f, 0x73, 0x72, 0x63, 0x2f, 0x69, 0x6e, 0x63, 0x6c, 0x75, 0x64, 0x65, 0x2f, 0x63
        /*0032*/ 	.byte	0x75, 0x74, 0x6c, 0x61, 0x73, 0x73, 0x2f, 0x67, 0x65, 0x6d, 0x6d, 0x2f, 0x63, 0x6f, 0x6c, 0x6c
        /*0042*/ 	.byte	0x65, 0x63, 0x74, 0x69, 0x76, 0x65, 0x2f, 0x73, 0x6d, 0x39, 0x30, 0x5f, 0x6d, 0x6d, 0x61, 0x5f
        /*0052*/ 	.byte	0x74, 0x6d, 0x61, 0x5f, 0x67, 0x6d, 0x6d, 0x61, 0x5f, 0x73, 0x73, 0x5f, 0x77, 0x61, 0x72, 0x70
        /*0062*/ 	.byte	0x73, 0x70, 0x65, 0x63, 0x69, 0x61, 0x6c, 0x69, 0x7a, 0x65, 0x64, 0x2e, 0x68, 0x70, 0x70, 0x00
	.type		__unnamed_1,@object
	.size		__unnamed_1,(.L_0 - __unnamed_1)
__unnamed_1:
        /*0072*/ 	.byte	0x76, 0x6f, 0x69, 0x64, 0x20, 0x63, 0x75, 0x74, 0x6c, 0x61, 0x73, 0x73, 0x3a, 0x3a, 0x67, 0x65
        /* <DEDUP_REMOVED lines=180> */
        /*0bc2*/ 	.byte	0x3a, 0x69, 0x64, 0x65, 0x6e, 0x74, 0x69, 0x74, 0x79, 0x5d, 0x00
.L_0:


//--------------------- .nv.shared._ZN7cutlass13device_kernelINS_4gemm6kernel13GemmUniversalIN4cute5tupleIJiiiiEEENS1_10collective13CollectiveMmaINS1_34MainloopSm90TmaGmmaWarpSpecializedILi30ENS5_IJNS4_1CILi2EEENSA_ILi1EEESC_EEENS1_32KernelTmaWarpSpecializedPingpongEEENS5_IJNSA_ILi64EEENSA_ILi176EEENSA_ILi16EEEEEENS_10bfloat16_tENS5_IJlSC_lEEESK_SL_NS4_8TiledMMAINS4_8MMA_AtomIJNS4_4SM904GMMA27MMA_64x16x16_F32BF16BF16_SSILNSP_5MajorE0ELSR_0ELNSP_7ScaleInE1ELSS_1EEEEEENS4_6LayoutINS5_IJSC_SC_SC_EEENS5_IJNSA_ILi0EEESX_SX_EEEEENS5_IJNS4_10UnderscoreES10_S10_EEEEENS4_13SM90_TMA_LOADENS4_14ComposedLayoutINS4_7SwizzleILi1ELi4ELi3EEENS4_18smem_ptr_flag_bitsILi16EEENSV_INS5_IJNSA_ILi8EEESI_EEENS5_IJSI_SC_EEEEEEEvNS4_8identityENS4_23SM90_TMA_LOAD_MULTICASTES1D_vS1E_EENS_8epilogue10collective6detail29Sm90TmaWarpSpecializedAdapterINS1I_15DefaultEpilogueISK_SL_SL_NS1H_6thread17LinearCombinationISK_Li1EffLNS1M_9ScaleType4KindE0ELNS_15FloatRoundStyleE2ESK_EENS1_15EpilogueDefaultEEEEEvvEEEEvNT_6ParamsE --------------------------
	.section	.nv.shared._ZN7cutlass13device_kernelINS_4gemm6kernel13GemmUniversalIN4cute5tupleIJiiiiEEENS1_10collective13CollectiveMmaINS1_34MainloopSm90TmaGmmaWarpSpecializedILi30ENS5_IJNS4_1CILi2EEENSA_ILi1EEESC_EEENS1_32KernelTmaWarpSpecializedPingpongEEENS5_IJNSA_ILi64EEENSA_ILi176EEENSA_ILi16EEEEEENS_10bfloat16_tENS5_IJlSC_lEEESK_SL_NS4_8TiledMMAINS4_8MMA_AtomIJNS4_4SM904GMMA27MMA_64x16x16_F32BF16BF16_SSILNSP_5MajorE0ELSR_0ELNSP_7ScaleInE1ELSS_1EEEEEENS4_6LayoutINS5_IJSC_SC_SC_EEENS5_IJNSA_ILi0EEESX_SX_EEEEENS5_IJNS4_10UnderscoreES10_S10_EEEEENS4_13SM90_TMA_LOADENS4_14ComposedLayoutINS4_7SwizzleILi1ELi4ELi3EEENS4_18smem_ptr_flag_bitsILi16EEENSV_INS5_IJNSA_ILi8EEESI_EEENS5_IJSI_SC_EEEEEEEvNS4_8identityENS4_23SM90_TMA_LOAD_MULTICASTES1D_vS1E_EENS_8epilogue10collective6detail29Sm90TmaWarpSpecializedAdapterINS1I_15DefaultEpilogueISK_SL_SL_NS1H_6thread17LinearCombinationISK_Li1EffLNS1M_9ScaleType4KindE0ELNS_15FloatRoundStyleE2ESK_EENS1_15EpilogueDefaultEEEEEvvEEEEvNT_6ParamsE,"aw",@nobits
	.sectionflags	@""
	.align	16
	.zero		1024


//--------------------- .nv.shared.reserved.0     --------------------------
	.section	.nv.shared.reserved.0,"aw",@nobits
	.weak		__nv_reservedSMEM_offset_0_alias
	.size		__nv_reservedSMEM_offset_0_alias, 0, 0
	.other		__nv_reservedSMEM_offset_0_alias,@"STO_CUDA_RESERVED_SHARED STV_DEFAULT"
__nv_reservedSMEM_offset_0_alias:
	.zero		0


//--------------------- .nv.global                --------------------------
	.section	.nv.global,"aw",@nobits
.nv.global:
	.type		_ZN39_INTERNAL_fd12df3c_4_k_cu_be9d9f27_93944cute1_E,@object
	.size		_ZN39_INTERNAL_fd12df3c_4_k_cu_be9d9f27_93944cute1_E,(_ZN39_INTERNAL_fd12df3c_4_k_cu_be9d9f27_93944cuda3std3__45__cpo6cbeginE - _ZN39_INTERNAL_fd12df3c_4_k_cu_be9d9f27_93944cute1_E)
_ZN39_INTERNAL_fd12df3c_4_k_cu_be9d9f27_93944cute1_E:
	.zero		1
	.type		_ZN39_INTERNAL_fd12df3c_4_k_cu_be9d9f27_93944cuda3std3__45__cpo6cbeginE,@object
	.size		_ZN39_INTERNAL_fd12df3c_4_k_cu_be9d9f27_93944cuda3std3__45__cpo6cbeginE,(_ZN39_INTERNAL_fd12df3c_4_k_cu_be9d9f27_93944cuda3std3__48in_placeE - _ZN39_INTERNAL_fd12df3c_4_k_cu_be9d9f27_93944cuda3std3__45__cpo6cbeginE)
_ZN39_INTERNAL_fd12df3c_4_k_cu_be9d9f27_93944cuda3std3__45__cpo6cbeginE:
	.zero		1
	.type		_ZN39_INTERNAL_fd12df3c_4_k_cu_be9d9f27_93944cuda3std3__48in_placeE,@object
	.size		_ZN39_INTERNAL_fd12df3c_4_k_cu_be9d9f27_93944cuda3std3__48in_placeE,(_ZN39_INTERNAL_fd12df3c_4_k_cu_be9d9f27_93944cuda3std6ranges3__45__cpo9iter_moveE - _ZN39_INTERNAL_fd12df3c_4_k_cu_be9d9f27_93944cuda3std3__48in_placeE)
_ZN39_INTERNAL_fd12df3c_4_k_cu_be9d9f27_93944cuda3std3__48in_placeE:
	.zero		1
	.type		_ZN39_INTERNAL_fd12df3c_4_k_cu_be9d9f27_93944cuda3std6ranges3__45__cpo9iter_moveE,@object
	.size		_ZN39_INTERNAL_fd12df3c_4_k_cu_be9d9f27_93944cuda3std6ranges3__45__cpo9iter_moveE,(_ZN39_INTERNAL_fd12df3c_4_k_cu_be9d9f27_93944cuda3std3__45__cpo5beginE - _ZN39_INTERNAL_fd12df3c_4_k_cu_be9d9f27_93944cuda3std6ranges3__45__cpo9iter_moveE)
_ZN39_INTERNAL_fd12df3c_4_k_cu_be9d9f27_93944cuda3std6ranges3__45__cpo9iter_moveE:
	.zero		1
	.type		_ZN39_INTERNAL_fd12df3c_4_k_cu_be9d9f27_93944cuda3std3__45__cpo5beginE,@object
	.size		_ZN39_INTERNAL_fd12df3c_4_k_cu_be9d9f27_93944cuda3std3__45__cpo5beginE,(_ZN39_INTERNAL_fd12df3c_4_k_cu_be9d9f27_93944cuda3std3__441_GLOBAL__N__fd12df3c_4_k_cu_be9d9f27_93946ignoreE - _ZN39_INTERNAL_fd12df3c_4_k_cu_be9d9f27_93944cuda3std3__45__cpo5beginE)
_ZN39_INTERNAL_fd12df3c_4_k_cu_be9d9f27_93944cuda3std3__45__cpo5beginE:
	.zero		1
	.type		_ZN39_INTERNAL_fd12df3c_4_k_cu_be9d9f27_93944cuda3std3__441_GLOBAL__N__fd12df3c_4_k_cu_be9d9f27_93946ignoreE,@object
	.size		_ZN39_INTERNAL_fd12df3c_4_k_cu_be9d9f27_93944cuda3std3__441_GLOBAL__N__fd12df3c_4_k_cu_be9d9f27_93946ignoreE,(_ZN39_INTERNAL_fd12df3c_4_k_cu_be9d9f27_93944cute7productE - _ZN39_INTERNAL_fd12df3c_4_k_cu_be9d9f27_93944cuda3std3__441_GLOBAL__N__fd12df3c_4_k_cu_be9d9f27_93946ignoreE)
_ZN39_INTERNAL_fd12df3c_4_k_cu_be9d9f27_93944cuda3std3__441_GLOBAL__N__fd12df3c_4_k_cu_be9d9f27_93946ignoreE:
	.zero		1
	.type		_ZN39_INTERNAL_fd12df3c_4_k_cu_be9d9f27_93944cute7productE,@object
	.size		_ZN39_INTERNAL_fd12df3c_4_k_cu_be9d9f27_93944cute7productE,(_ZN39_INTERNAL_fd12df3c_4_k_cu_be9d9f27_93944cuda3std3__45__cpo3endE - _ZN39_INTERNAL_fd12df3c_4_k_cu_be9d9f27_93944cute7productE)
_ZN39_INTERNAL_fd12df3c_4_k_cu_be9d9f27_93944cute7productE:
	.zero		1
	.type		_ZN39_INTERNAL_fd12df3c_4_k_cu_be9d9f27_93944cuda3std3__45__cpo3endE,@object
	.size		_ZN39_INTERNAL_fd12df3c_4_k_cu_be9d9f27_93944cuda3std3__45__cpo3endE,(_ZN39_INTERNAL_fd12df3c_4_k_cu_be9d9f27_93944cuda3std3__419piecewise_constructE - _ZN39_INTERNAL_fd12df3c_4_k_cu_be9d9f27_93944cuda3std3__45__cpo3endE)
_ZN39_INTERNAL_fd12df3c_4_k_cu_be9d9f27_93944cuda3std3__45__cpo3endE:
	.zero		1
	.type		_ZN39_INTERNAL_fd12df3c_4_k_cu_be9d9f27_93944cuda3std3__419piecewise_constructE,@object
	.size		_ZN39_INTERNAL_fd12df3c_4_k_cu_be9d9f27_93944cuda3std3__419piecewise_constructE,(_ZN39_INTERNAL_fd12df3c_4_k_cu_be9d9f27_93944cuda3std3__45__cpo4cendE - _ZN39_INTERNAL_fd12df3c_4_k_cu_be9d9f27_93944cuda3std3__419piecewise_constructE)
_ZN39_INTERNAL_fd12df3c_4_k_cu_be9d9f27_93944cuda3std3__419piecewise_constructE:
	.zero		1
	.type		_ZN39_INTERNAL_fd12df3c_4_k_cu_be9d9f27_93944cuda3std3__45__cpo4cendE,@object
	.size		_ZN39_INTERNAL_fd12df3c_4_k_cu_be9d9f27_93944cuda3std3__45__cpo4cendE,(_ZN39_INTERNAL_fd12df3c_4_k_cu_be9d9f27_93944cuda3std6ranges3__45__cpo4swapE - _ZN39_INTERNAL_fd12df3c_4_k_cu_be9d9f27_93944cuda3std3__45__cpo4cendE)
_ZN39_INTERNAL_fd12df3c_4_k_cu_be9d9f27_93944cuda3std3__45__cpo4cendE:
	.zero		1
	.type		_ZN39_INTERNAL_fd12df3c_4_k_cu_be9d9f27_93944cuda3std6ranges3__45__cpo4swapE,@object
	.size		_ZN39_INTERNAL_fd12df3c_4_k_cu_be9d9f27_93944cuda3std6ranges3__45__cpo4swapE,(.L_8 - _ZN39_INTERNAL_fd12df3c_4_k_cu_be9d9f27_93944cuda3std6ranges3__45__cpo4swapE)
_ZN39_INTERNAL_fd12df3c_4_k_cu_be9d9f27_93944cuda3std6ranges3__45__cpo4swapE:
	.zero		1
.L_8:


//--------------------- .nv.constant0._ZN7cutlass13device_kernelINS_4gemm6kernel13GemmUniversalIN4cute5tupleIJiiiiEEENS1_10collective13CollectiveMmaINS1_34MainloopSm90TmaGmmaWarpSpecializedILi30ENS5_IJNS4_1CILi2EEENSA_ILi1EEESC_EEENS1_32KernelTmaWarpSpecializedPingpongEEENS5_IJNSA_ILi64EEENSA_ILi176EEENSA_ILi16EEEEEENS_10bfloat16_tENS5_IJlSC_lEEESK_SL_NS4_8TiledMMAINS4_8MMA_AtomIJNS4_4SM904GMMA27MMA_64x16x16_F32BF16BF16_SSILNSP_5MajorE0ELSR_0ELNSP_7ScaleInE1ELSS_1EEEEEENS4_6LayoutINS5_IJSC_SC_SC_EEENS5_IJNSA_ILi0EEESX_SX_EEEEENS5_IJNS4_10UnderscoreES10_S10_EEEEENS4_13SM90_TMA_LOADENS4_14ComposedLayoutINS4_7SwizzleILi1ELi4ELi3EEENS4_18smem_ptr_flag_bitsILi16EEENSV_INS5_IJNSA_ILi8EEESI_EEENS5_IJSI_SC_EEEEEEEvNS4_8identityENS4_23SM90_TMA_LOAD_MULTICASTES1D_vS1E_EENS_8epilogue10collective6detail29Sm90TmaWarpSpecializedAdapterINS1I_15DefaultEpilogueISK_SL_SL_NS1H_6thread17LinearCombinationISK_Li1EffLNS1M_9ScaleType4KindE0ELNS_15FloatRoundStyleE2ESK_EENS1_15EpilogueDefaultEEEEEvvEEEEvNT_6ParamsE --------------------------
	.section	.nv.constant0._ZN7cutlass13device_kernelINS_4gemm6kernel13GemmUniversalIN4cute5tupleIJiiiiEEENS1_10collective13CollectiveMmaINS1_34MainloopSm90TmaGmmaWarpSpecializedILi30ENS5_IJNS4_1CILi2EEENSA_ILi1EEESC_EEENS1_32KernelTmaWarpSpecializedPingpongEEENS5_IJNSA_ILi64EEENSA_ILi176EEENSA_ILi16EEEEEENS_10bfloat16_tENS5_IJlSC_lEEESK_SL_NS4_8TiledMMAINS4_8MMA_AtomIJNS4_4SM904GMMA27MMA_64x16x16_F32BF16BF16_SSILNSP_5MajorE0ELSR_0ELNSP_7ScaleInE1ELSS_1EEEEEENS4_6LayoutINS5_IJSC_SC_SC_EEENS5_IJNSA_ILi0EEESX_SX_EEEEENS5_IJNS4_10UnderscoreES10_S10_EEEEENS4_13SM90_TMA_LOADENS4_14ComposedLayoutINS4_7SwizzleILi1ELi4ELi3EEENS4_18smem_ptr_flag_bitsILi16EEENSV_INS5_IJNSA_ILi8EEESI_EEENS5_IJSI_SC_EEEEEEEvNS4_8identityENS4_23SM90_TMA_LOAD_MULTICASTES1D_vS1E_EENS_8epilogue10collective6detail29Sm90TmaWarpSpecializedAdapterINS1I_15DefaultEpilogueISK_SL_SL_NS1H_6thread17LinearCombinationISK_Li1EffLNS1M_9ScaleType4KindE0ELNS_15FloatRoundStyleE2ESK_EENS1_15EpilogueDefaultEEEEEvvEEEEvNT_6ParamsE,"a",@progbits
	.sectionflags	@""
	.align	4
.nv.constant0._ZN7cutlass13device_kernelINS_4gemm6kernel13GemmUniversalIN4cute5tupleIJiiiiEEENS1_10collective13CollectiveMmaINS1_34MainloopSm90TmaGmmaWarpSpecializedILi30ENS5_IJNS4_1CILi2EEENSA_ILi1EEESC_EEENS1_32KernelTmaWarpSpecializedPingpongEEENS5_IJNSA_ILi64EEENSA_ILi176EEENSA_ILi16EEEEEENS_10bfloat16_tENS5_IJlSC_lEEESK_SL_NS4_8TiledMMAINS4_8MMA_AtomIJNS4_4SM904GMMA27MMA_64x16x16_F32BF16BF16_SSILNSP_5MajorE0ELSR_0ELNSP_7ScaleInE1ELSS_1EEEEEENS4_6LayoutINS5_IJSC_SC_SC_EEENS5_IJNSA_ILi0EEESX_SX_EEEEENS5_IJNS4_10UnderscoreES10_S10_EEEEENS4_13SM90_TMA_LOADENS4_14ComposedLayoutINS4_7SwizzleILi1ELi4ELi3EEENS4_18smem_ptr_flag_bitsILi16EEENSV_INS5_IJNSA_ILi8EEESI_EEENS5_IJSI_SC_EEEEEEEvNS4_8identityENS4_23SM90_TMA_LOAD_MULTICASTES1D_vS1E_EENS_8epilogue10collective6detail29Sm90TmaWarpSpecializedAdapterINS1I_15DefaultEpilogueISK_SL_SL_NS1H_6thread17LinearCombinationISK_Li1EffLNS1M_9ScaleType4KindE0ELNS_15FloatRoundStyleE2ESK_EENS1_15EpilogueDefaultEEEEEvvEEEEvNT_6ParamsE:
	.zero		1664


//--------------------- SYMBOLS --------------------------

	.type		.nv.reservedSmem.offset0,@object
	.size		.nv.reservedSmem.offset0,0x4
	.type		__assertfail,@function
